	.target	sm_90a

	.elftype	@"ET_EXEC"


//--------------------- .note.nv.tkinfo           --------------------------
	.section	.note.nv.tkinfo,"",@"SHT_NOTE"
	.sectionflags	@"SHF_NOTE_NV_TKINFO"
	.tkinfo
        /*0018*/ 	.word	0x00000002
        /*0030*/ 	.string	""
        /*0030*/ 	.string	"ptxas"
        /*0030*/ 	.string	"Cuda compilation tools, release 13.0, V13.0.88"
        /*0030*/ 	.string	"Build cuda_13.0.r13.0/compiler.36424714_0"
        /*0030*/ 	.string	"-arch sm_90a -m 64 "



//--------------------- .note.nv.cuinfo           --------------------------
	.section	.note.nv.cuinfo,"",@"SHT_NOTE"
	.sectionflags	@"SHF_NOTE_NV_CUINFO"
        /*0018*/ 	.short	0x0002
        /*001a*/ 	.short	0x005a
        /*001c*/ 	.short	0x0082
	.zero		2


//--------------------- .nv.info                  --------------------------
	.section	.nv.info,"",@"SHT_CUDA_INFO"
	.align	4


	//----- nvinfo : EIATTR_REGCOUNT
	.align		4
        /*0000*/ 	.byte	0x04, 0x2f
        /*0002*/ 	.short	(.L_15 - .L_14)
	.align		4
.L_14:
        /*0004*/ 	.word	index@(_ZN7cutlass13device_kernelINS_4gemm6kernel13GemmUniversalIN4cute5tupleIJiiiiEEENS1_10collective13CollectiveMmaINS1_34MainloopSm90TmaGmmaWarpSpecializedILi4ENS5_IJNS4_1CILi1EEENSA_ILi2EEESB_EEENS1_35KernelTmaWarpSpecializedCooperativeEEENS5_IJNSA_ILi128EEENSA_ILi256EEENSA_ILi32EEEEEENS_10bfloat16_tENS5_IJlSB_lEEESK_SL_NS4_8TiledMMAINS4_8MMA_AtomIJNS4_4SM904GMMA28MMA_64x256x16_F32BF16BF16_SSILNSP_5MajorE0ELSR_0ELNSP_7ScaleInE1ELSS_1EEEEEENS4_6LayoutINS5_IJSC_SB_SB_EEENS5_IJSB_NSA_ILi0EEESX_EEEEENS5_IJNS4_10UnderscoreES10_S10_EEEEENS4_23SM90_TMA_LOAD_MULTICASTENS4_14ComposedLayoutINS4_7SwizzleILi2ELi4ELi3EEENS4_18smem_ptr_flag_bitsILi16EEENSV_INS5_IJNSA_ILi8EEESI_EEENS5_IJSI_SB_EEEEEEEvNS4_8identityENS4_13SM90_TMA_LOADES1D_vS1E_EENS_8epilogue10collective6detail29Sm90TmaWarpSpecializedAdapterINS1I_15DefaultEpilogueISK_SL_SL_NS1H_6thread17LinearCombinationISK_Li1EffLNS1M_9ScaleType4KindE0ELNS_15FloatRoundStyleE2ESK_EENS1_15EpilogueDefaultEEEEEvvEEEEvNT_6ParamsE)
        /*0008*/ 	.word	0x000000a8


	//----- nvinfo : EIATTR_FRAME_SIZE
	.align		4
.L_15:
        /*000c*/ 	.byte	0x04, 0x11
        /*000e*/ 	.short	(.L_17 - .L_16)
	.align		4
.L_16:
        /*0010*/ 	.word	index@(_ZN7cutlass13device_kernelINS_4gemm6kernel13GemmUniversalIN4cute5tupleIJiiiiEEENS1_10collective13CollectiveMmaINS1_34MainloopSm90TmaGmmaWarpSpecializedILi4ENS5_IJNS4_1CILi1EEENSA_ILi2EEESB_EEENS1_35KernelTmaWarpSpecializedCooperativeEEENS5_IJNSA_ILi128EEENSA_ILi256EEENSA_ILi32EEEEEENS_10bfloat16_tENS5_IJlSB_lEEESK_SL_NS4_8TiledMMAINS4_8MMA_AtomIJNS4_4SM904GMMA28MMA_64x256x16_F32BF16BF16_SSILNSP_5MajorE0ELSR_0ELNSP_7ScaleInE1ELSS_1EEEEEENS4_6LayoutINS5_IJSC_SB_SB_EEENS5_IJSB_NSA_ILi0EEESX_EEEEENS5_IJNS4_10UnderscoreES10_S10_EEEEENS4_23SM90_TMA_LOAD_MULTICASTENS4_14ComposedLayoutINS4_7SwizzleILi2ELi4ELi3EEENS4_18smem_ptr_flag_bitsILi16EEENSV_INS5_IJNSA_ILi8EEESI_EEENS5_IJSI_SB_EEEEEEEvNS4_8identityENS4_13SM90_TMA_LOADES1D_vS1E_EENS_8epilogue10collective6detail29Sm90TmaWarpSpecializedAdapterINS1I_15DefaultEpilogueISK_SL_SL_NS1H_6thread17LinearCombinationISK_Li1EffLNS1M_9ScaleType4KindE0ELNS_15FloatRoundStyleE2ESK_EENS1_15EpilogueDefaultEEEEEvvEEEEvNT_6ParamsE)
        /*0014*/ 	.word	0x00000000


	//----- nvinfo : EIATTR_MIN_STACK_SIZE
	.align		4
.L_17:
        /*0018*/ 	.byte	0x04, 0x12
        /*001a*/ 	.short	(.L_19 - .L_18)
	.align		4
.L_18:
        /*001c*/ 	.word	index@(_ZN7cutlass13device_kernelINS_4gemm6kernel13GemmUniversalIN4cute5tupleIJiiiiEEENS1_10collective13CollectiveMmaINS1_34MainloopSm90TmaGmmaWarpSpecializedILi4ENS5_IJNS4_1CILi1EEENSA_ILi2EEESB_EEENS1_35KernelTmaWarpSpecializedCooperativeEEENS5_IJNSA_ILi128EEENSA_ILi256EEENSA_ILi32EEEEEENS_10bfloat16_tENS5_IJlSB_lEEESK_SL_NS4_8TiledMMAINS4_8MMA_AtomIJNS4_4SM904GMMA28MMA_64x256x16_F32BF16BF16_SSILNSP_5MajorE0ELSR_0ELNSP_7ScaleInE1ELSS_1EEEEEENS4_6LayoutINS5_IJSC_SB_SB_EEENS5_IJSB_NSA_ILi0EEESX_EEEEENS5_IJNS4_10UnderscoreES10_S10_EEEEENS4_23SM90_TMA_LOAD_MULTICASTENS4_14ComposedLayoutINS4_7SwizzleILi2ELi4ELi3EEENS4_18smem_ptr_flag_bitsILi16EEENSV_INS5_IJNSA_ILi8EEESI_EEENS5_IJSI_SB_EEEEEEEvNS4_8identityENS4_13SM90_TMA_LOADES1D_vS1E_EENS_8epilogue10collective6detail29Sm90TmaWarpSpecializedAdapterINS1I_15DefaultEpilogueISK_SL_SL_NS1H_6thread17LinearCombinationISK_Li1EffLNS1M_9ScaleType4KindE0ELNS_15FloatRoundStyleE2ESK_EENS1_15EpilogueDefaultEEEEEvvEEEEvNT_6ParamsE)
        /*0020*/ 	.word	0x00000000
.L_19:


//--------------------- .nv.compat                --------------------------
	.section	.nv.compat,"",@"SHT_CUDA_COMPAT_INFO"
	.align	4
        /*0000*/ 	.byte	0x02, 0x09, 0x01, 0x00, 0x02, 0x02, 0x04, 0x00, 0x02, 0x05, 0x05, 0x00, 0x03, 0x07, 0x01, 0x01
        /*0010*/ 	.byte	0x02, 0x03, 0x01, 0x00, 0x02, 0x06, 0x01, 0x00, 0x04, 0x0b, 0x08, 0x00, 0x00, 0x00, 0x00, 0x00
        /*0020*/ 	.byte	0x00, 0x00, 0x00, 0x00


//--------------------- .nv.info._ZN7cutlass13device_kernelINS_4gemm6kernel13GemmUniversalIN4cute5tupleIJiiiiEEENS1_10collective13CollectiveMmaINS1_34MainloopSm90TmaGmmaWarpSpecializedILi4ENS5_IJNS4_1CILi1EEENSA_ILi2EEESB_EEENS1_35KernelTmaWarpSpecializedCooperativeEEENS5_IJNSA_ILi128EEENSA_ILi256EEENSA_ILi32EEEEEENS_10bfloat16_tENS5_IJlSB_lEEESK_SL_NS4_8TiledMMAINS4_8MMA_AtomIJNS4_4SM904GMMA28MMA_64x256x16_F32BF16BF16_SSILNSP_5MajorE0ELSR_0ELNSP_7ScaleInE1ELSS_1EEEEEENS4_6LayoutINS5_IJSC_SB_SB_EEENS5_IJSB_NSA_ILi0EEESX_EEEEENS5_IJNS4_10UnderscoreES10_S10_EEEEENS4_23SM90_TMA_LOAD_MULTICASTENS4_14ComposedLayoutINS4_7SwizzleILi2ELi4ELi3EEENS4_18smem_ptr_flag_bitsILi16EEENSV_INS5_IJNSA_ILi8EEESI_EEENS5_IJSI_SB_EEEEEEEvNS4_8identityENS4_13SM90_TMA_LOADES1D_vS1E_EENS_8epilogue10collective6detail29Sm90TmaWarpSpecializedAdapterINS1I_15DefaultEpilogueISK_SL_SL_NS1H_6thread17LinearCombinationISK_Li1EffLNS1M_9ScaleType4KindE0ELNS_15FloatRoundStyleE2ESK_EENS1_15EpilogueDefaultEEEEEvvEEEEvNT_6ParamsE --------------------------
	.section	.nv.info._ZN7cutlass13device_kernelINS_4gemm6kernel13GemmUniversalIN4cute5tupleIJiiiiEEENS1_10collective13CollectiveMmaINS1_34MainloopSm90TmaGmmaWarpSpecializedILi4ENS5_IJNS4_1CILi1EEENSA_ILi2EEESB_EEENS1_35KernelTmaWarpSpecializedCooperativeEEENS5_IJNSA_ILi128EEENSA_ILi256EEENSA_ILi32EEEEEENS_10bfloat16_tENS5_IJlSB_lEEESK_SL_NS4_8TiledMMAINS4_8MMA_AtomIJNS4_4SM904GMMA28MMA_64x256x16_F32BF16BF16_SSILNSP_5MajorE0ELSR_0ELNSP_7ScaleInE1ELSS_1EEEEEENS4_6LayoutINS5_IJSC_SB_SB_EEENS5_IJSB_NSA_ILi0EEESX_EEEEENS5_IJNS4_10UnderscoreES10_S10_EEEEENS4_23SM90_TMA_LOAD_MULTICASTENS4_14ComposedLayoutINS4_7SwizzleILi2ELi4ELi3EEENS4_18smem_ptr_flag_bitsILi16EEENSV_INS5_IJNSA_ILi8EEESI_EEENS5_IJSI_SB_EEEEEEEvNS4_8identityENS4_13SM90_TMA_LOADES1D_vS1E_EENS_8epilogue10collective6detail29Sm90TmaWarpSpecializedAdapterINS1I_15DefaultEpilogueISK_SL_SL_NS1H_6thread17LinearCombinationISK_Li1EffLNS1M_9ScaleType4KindE0ELNS_15FloatRoundStyleE2ESK_EENS1_15EpilogueDefaultEEEEEvvEEEEvNT_6ParamsE,"",@"SHT_CUDA_INFO"
	.sectionflags	@""
	.align	4


	//----- nvinfo : EIATTR_CUDA_API_VERSION
	.align		4
        /*0000*/ 	.byte	0x04, 0x37
        /*0002*/ 	.short	(.L_21 - .L_20)
.L_20:
        /*0004*/ 	.word	0x00000082


	//----- nvinfo : EIATTR_KPARAM_INFO
	.align		4
.L_21:
        /*0008*/ 	.byte	0x04, 0x17
        /*000a*/ 	.short	(.L_23 - .L_22)
.L_22:
        /*000c*/ 	.word	0x00000000
        /*0010*/ 	.short	0x0000
        /*0012*/ 	.short	0x0070
        /*0014*/ 	.byte	0x00, 0xf0, 0x01, 0x10


	//----- nvinfo : EIATTR_SPARSE_MMA_MASK
	.align		4
.L_23:
        /*0018*/ 	.byte	0x03, 0x50
        /*001a*/ 	.short	0x0000


	//----- nvinfo : EIATTR_MAXREG_COUNT
	.align		4
        /*001c*/ 	.byte	0x03, 0x1b
        /*001e*/ 	.short	0x00a8


	//----- nvinfo : EIATTR_NUM_BARRIERS
	.align		4
        /*0020*/ 	.byte	0x02, 0x4c
        /*0022*/ 	.byte	0x01
	.zero		1


	//----- nvinfo : EIATTR_EXTERNS
	.align		4
        /*0024*/ 	.byte	0x04, 0x0f
        /*0026*/ 	.short	(.L_25 - .L_24)


	//   ....[0]....
	.align		4
.L_24:
        /*0028*/ 	.word	index@(__assertfail)


	//----- nvinfo : EIATTR_MERCURY_ISA_VERSION
	.align		4
.L_25:
        /*002c*/ 	.byte	0x03, 0x5f
        /*002e*/ 	.short	0x0101


	//----- nvinfo : EIATTR_INT_WARP_WIDE_INSTR_OFFSETS
	.align		4
        /*0030*/ 	.byte	0x04, 0x31
        /*0032*/ 	.short	(.L_27 - .L_26)


	//   ....[0]....
.L_26:
        /*0034*/ 	.word	0x00000420


	//   ....[1]....
        /*0038*/ 	.word	0x00000440


	//   ....[2]....
        /*003c*/ 	.word	0x00000610


	//   ....[3]....
        /*0040*/ 	.word	0x00001a80


	//----- nvinfo : EIATTR_COOP_GROUP_MASK_REGIDS
	.align		4
.L_27:
        /*0044*/ 	.byte	0x04, 0x29
        /*0046*/ 	.short	(.L_29 - .L_28)


	//   ....[0]....
.L_28:
        /*0048*/ 	.word	0xffffffff


	//   ....[1]....
        /*004c*/ 	.word	0xffffffff


	//   ....[2]....
        /*0050*/ 	.word	0xffffffff


	//   ....[3]....
        /*0054*/ 	.word	0xffffffff


	//   ....[4]....
        /*0058*/ 	.word	0xffffffff


	//   ....[5]....
        /*005c*/ 	.word	0xffffffff


	//----- nvinfo : EIATTR_COOP_GROUP_INSTR_OFFSETS
	.align		4
.L_29:
        /*0060*/ 	.byte	0x04, 0x28
        /*0062*/ 	.short	(.L_31 - .L_30)


	//   ....[0]....
.L_30:
        /*0064*/ 	.word	0x00000060


	//   ....[1]....
        /*0068*/ 	.word	0x00000070


	//   ....[2]....
        /*006c*/ 	.word	0x00000130


	//   ....[3]....
        /*0070*/ 	.word	0x000002d0


	//   ....[4]....
        /*0074*/ 	.word	0x00000780


	//   ....[5]....
        /*0078*/ 	.word	0x000011d0


	//----- nvinfo : EIATTR_REG_RECONFIG
	.align		4
.L_31:
        /*007c*/ 	.byte	0x01, 0x54
	.zero		2


	//----- nvinfo : EIATTR_SYSCALL_OFFSETS
	.align		4
        /*0080*/ 	.byte	0x04, 0x46
        /*0082*/ 	.short	(.L_33 - .L_32)


	//   ....[0]....
.L_32:
        /*0084*/ 	.word	0x00001390


	//----- nvinfo : EIATTR_MBARRIER_INSTR_OFFSETS
	.align		4
.L_33:
        /*0088*/ 	.byte	0x04, 0x39
        /*008a*/ 	.short	(.L_35 - .L_34)


	//   ....[0]....
.L_34:
        /*008c*/ 	.word	0x00000230
        /*0090*/ 	.word	0x000000ff
        /*0094*/ 	.word	0x00000000
        /*0098*/ 	.short	0x0100
        /*009a*/ 	.byte	0x08
	.zero		1


	//   ....[1]....
        /*009c*/ 	.word	0x00000240
        /*00a0*/ 	.word	0x000000ff
        /*00a4*/ 	.word	0x00000020
        /*00a8*/ 	.short	0x0100
        /*00aa*/ 	.byte	0x08
	.zero		1


	//   ....[2]....
        /*00ac*/ 	.word	0x00000250
        /*00b0*/ 	.word	0x000000ff
        /*00b4*/ 	.word	0x00000008
        /*00b8*/ 	.short	0x0100
        /*00ba*/ 	.byte	0x08
	.zero		1


	//   ....[3]....
        /*00bc*/ 	.word	0x00000260
        /*00c0*/ 	.word	0x000000ff
        /*00c4*/ 	.word	0x00000028
        /*00c8*/ 	.short	0x0100
        /*00ca*/ 	.byte	0x08
	.zero		1


	//   ....[4]....
        /*00cc*/ 	.word	0x00000270
        /*00d0*/ 	.word	0x000000ff
        /*00d4*/ 	.word	0x00000010
        /*00d8*/ 	.short	0x0100
        /*00da*/ 	.byte	0x08
	.zero		1


	//   ....[5]....
        /*00dc*/ 	.word	0x00000280
        /*00e0*/ 	.word	0x000000ff
        /*00e4*/ 	.word	0x00000030
        /*00e8*/ 	.short	0x0100
        /*00ea*/ 	.byte	0x08
	.zero		1


	//   ....[6]....
        /*00ec*/ 	.word	0x00000290
        /*00f0*/ 	.word	0x000000ff
        /*00f4*/ 	.word	0x00000018
        /*00f8*/ 	.short	0x0100
        /*00fa*/ 	.byte	0x08
	.zero		1


	//   ....[7]....
        /*00fc*/ 	.word	0x000002a0
        /*0100*/ 	.word	0x000000ff
        /*0104*/ 	.word	0x00000038
        /*0108*/ 	.short	0x0100
        /*010a*/ 	.byte	0x08
	.zero		1


	//   ....[8]....
        /*010c*/ 	.word	0x00000690
        /*0110*/ 	.word	0x000000ff
        /*0114*/ 	.word	0x00000050
        /*0118*/ 	.short	0x0100
        /*011a*/ 	.byte	0x06
	.zero		1


	//   ....[9]....
        /*011c*/ 	.word	0x00000720
        /*0120*/ 	.word	0x000000ff
        /*0124*/ 	.word	0x00000058
        /*0128*/ 	.short	0x0100
        /*012a*/ 	.byte	0x06
	.zero		1


	//   ....[10]....
        /*012c*/ 	.word	0x00001450
        /*0130*/ 	.word	0x00000003
        /*0134*/ 	.word	0x00000000
        /*0138*/ 	.short	0x010a
        /*013a*/ 	.byte	0x3f
	.zero		1


	//   ....[11]....
        /*013c*/ 	.word	0x00001490
        /*0140*/ 	.word	0x00000003
        /*0144*/ 	.word	0x00000000
        /*0148*/ 	.short	0x010a
        /*014a*/ 	.byte	0x3f
	.zero		1


	//   ....[12]....
        /*014c*/ 	.word	0x00001770
        /*0150*/ 	.word	0x00000005
        /*0154*/ 	.word	0x00000000
        /*0158*/ 	.short	0x010a
        /*015a*/ 	.byte	0x3f
	.zero		1


	//   ....[13]....
        /*015c*/ 	.word	0x000017b0
        /*0160*/ 	.word	0x00000005
        /*0164*/ 	.word	0x00000000
        /*0168*/ 	.short	0x010a
        /*016a*/ 	.byte	0x3f
	.zero		1


	//   ....[14]....
        /*016c*/ 	.word	0x00001920
        /*0170*/ 	.word	0x00000005
        /*0174*/ 	.word	0x00000000
        /*0178*/ 	.short	0x0101
        /*017a*/ 	.byte	0x3f
	.zero		1


	//   ....[15]....
        /*017c*/ 	.word	0x00001b00
        /*0180*/ 	.word	0x00000003
        /*0184*/ 	.word	0x00000000
        /*0188*/ 	.short	0x0101
        /*018a*/ 	.byte	0x3f
	.zero		1


	//   ....[16]....
        /*018c*/ 	.word	0x0000a8f0
        /*0190*/ 	.word	0x00000016
        /*0194*/ 	.word	0x00000020
        /*0198*/ 	.short	0x010a
        /*019a*/ 	.byte	0x3f
	.zero		1


	//   ....[17]....
        /*019c*/ 	.word	0x0000acc0
        /*01a0*/ 	.word	0x00000005
        /*01a4*/ 	.word	0x00000058
        /*01a8*/ 	.short	0x0101
        /*01aa*/ 	.byte	0x3f
	.zero		1


	//   ....[18]....
        /*01ac*/ 	.word	0x0000b3d0
        /*01b0*/ 	.word	0x00000007
        /*01b4*/ 	.word	0x00000000
        /*01b8*/ 	.short	0x010a
        /*01ba*/ 	.byte	0x3f
	.zero		1


	//   ....[19]....
        /*01bc*/ 	.word	0x0000b450
        /*01c0*/ 	.word	0x00000008
        /*01c4*/ 	.word	0x00000000
        /*01c8*/ 	.short	0x010a
        /*01ca*/ 	.byte	0x3f
	.zero		1


	//   ....[20]....
        /*01cc*/ 	.word	0x0000b4e0
        /*01d0*/ 	.word	0x0000000b
        /*01d4*/ 	.word	0x00000000
        /*01d8*/ 	.short	0x010a
        /*01da*/ 	.byte	0x3f
	.zero		1


	//   ....[21]....
        /*01dc*/ 	.word	0x0000b570
        /*01e0*/ 	.word	0x00000003
        /*01e4*/ 	.word	0x00000000
        /*01e8*/ 	.short	0x010a
        /*01ea*/ 	.byte	0x3f
	.zero		1


	//   ....[22]....
        /*01ec*/ 	.word	0x0000b5d0
        /*01f0*/ 	.word	0x00000003
        /*01f4*/ 	.word	0x00000000
        /*01f8*/ 	.short	0x010a
        /*01fa*/ 	.byte	0x3f
	.zero		1


	//   ....[23]....
        /*01fc*/ 	.word	0x0000b620
        /*0200*/ 	.word	0x00000005
        /*0204*/ 	.word	0x00000000
        /*0208*/ 	.short	0x010a
        /*020a*/ 	.byte	0x3f
	.zero		1


	//   ....[24]....
        /*020c*/ 	.word	0x0000b6f0
        /*0210*/ 	.word	0x00000016
        /*0214*/ 	.word	0x00000020
        /*0218*/ 	.short	0x010a
        /*021a*/ 	.byte	0x3f
	.zero		1


	//   ....[25]....
        /*021c*/ 	.word	0x0000b7c0
        /*0220*/ 	.word	0x00000007
        /*0224*/ 	.word	0x00000000
        /*0228*/ 	.short	0x010a
        /*022a*/ 	.byte	0x3f
	.zero		1


	//   ....[26]....
        /*022c*/ 	.word	0x0000b810
        /*0230*/ 	.word	0x00000008
        /*0234*/ 	.word	0x00000000
        /*0238*/ 	.short	0x010a
        /*023a*/ 	.byte	0x3f
	.zero		1


	//   ....[27]....
        /*023c*/ 	.word	0x0000b860
        /*0240*/ 	.word	0x0000000b
        /*0244*/ 	.word	0x00000000
        /*0248*/ 	.short	0x010a
        /*024a*/ 	.byte	0x3f
	.zero		1


	//----- nvinfo : EIATTR_NUM_MBARRIERS
	.align		4
.L_35:
        /*024c*/ 	.byte	0x03, 0x38
        /*024e*/ 	.short	0x000a


	//----- nvinfo : EIATTR_EXIT_INSTR_OFFSETS
	.align		4
        /*0250*/ 	.byte	0x04, 0x1c
        /*0252*/ 	.short	(.L_37 - .L_36)


	//   ....[0]....
.L_36:
        /*0254*/ 	.word	0x000008e0


	//   ....[1]....
        /*0258*/ 	.word	0x00001100


	//   ....[2]....
        /*025c*/ 	.word	0x0000a010


	//   ....[3]....
        /*0260*/ 	.word	0x0000a570


	//   ....[4]....
        /*0264*/ 	.word	0x0000b5c0


	//----- nvinfo : EIATTR_MAX_THREADS
	.align		4
.L_37:
        /*0268*/ 	.byte	0x04, 0x05
        /*026a*/ 	.short	(.L_39 - .L_38)
.L_38:
        /*026c*/ 	.word	0x00000180
        /*0270*/ 	.word	0x00000001
        /*0274*/ 	.word	0x00000001


	//----- nvinfo : EIATTR_CRS_STACK_SIZE
	.align		4
.L_39:
        /*0278*/ 	.byte	0x04, 0x1e
        /*027a*/ 	.short	(.L_41 - .L_40)
.L_40:
        /*027c*/ 	.word	0x00000000


	//----- nvinfo : EIATTR_CBANK_PARAM_SIZE
	.align		4
.L_41:
        /*0280*/ 	.byte	0x03, 0x19
        /*0282*/ 	.short	0x0470


	//----- nvinfo : EIATTR_PARAM_CBANK
	.align		4
        /*0284*/ 	.byte	0x04, 0x0a
        /*0286*/ 	.short	(.L_43 - .L_42)
	.align		4
.L_42:
        /*0288*/ 	.word	index@(.nv.constant0._ZN7cutlass13device_kernelINS_4gemm6kernel13GemmUniversalIN4cute5tupleIJiiiiEEENS1_10collective13CollectiveMmaINS1_34MainloopSm90TmaGmmaWarpSpecializedILi4ENS5_IJNS4_1CILi1EEENSA_ILi2EEESB_EEENS1_35KernelTmaWarpSpecializedCooperativeEEENS5_IJNSA_ILi128EEENSA_ILi256EEENSA_ILi32EEEEEENS_10bfloat16_tENS5_IJlSB_lEEESK_SL_NS4_8TiledMMAINS4_8MMA_AtomIJNS4_4SM904GMMA28MMA_64x256x16_F32BF16BF16_SSILNSP_5MajorE0ELSR_0ELNSP_7ScaleInE1ELSS_1EEEEEENS4_6LayoutINS5_IJSC_SB_SB_EEENS5_IJSB_NSA_ILi0EEESX_EEEEENS5_IJNS4_10UnderscoreES10_S10_EEEEENS4_23SM90_TMA_LOAD_MULTICASTENS4_14ComposedLayoutINS4_7SwizzleILi2ELi4ELi3EEENS4_18smem_ptr_flag_bitsILi16EEENSV_INS5_IJNSA_ILi8EEESI_EEENS5_IJSI_SB_EEEEEEEvNS4_8identityENS4_13SM90_TMA_LOADES1D_vS1E_EENS_8epilogue10collective6detail29Sm90TmaWarpSpecializedAdapterINS1I_15DefaultEpilogueISK_SL_SL_NS1H_6thread17LinearCombinationISK_Li1EffLNS1M_9ScaleType4KindE0ELNS_15FloatRoundStyleE2ESK_EENS1_15EpilogueDefaultEEEEEvvEEEEvNT_6ParamsE)
        /*028c*/ 	.short	0x0210
        /*028e*/ 	.short	0x0470


	//----- nvinfo : EIATTR_SW_WAR
	.align		4
.L_43:
        /*0290*/ 	.byte	0x04, 0x36
        /*0292*/ 	.short	(.L_45 - .L_44)
.L_44:
        /*0294*/ 	.word	0x00000008
.L_45:


//--------------------- .nv.callgraph             --------------------------
	.section	.nv.callgraph,"",@"SHT_CUDA_CALLGRAPH"
	.align	4
	.sectionentsize	8
	.align		4
        /*0000*/ 	.word	0x00000000
	.align		4
        /*0004*/ 	.word	0xffffffff
	.align		4
        /*0008*/ 	.word	index@(_ZN7cutlass13device_kernelINS_4gemm6kernel13GemmUniversalIN4cute5tupleIJiiiiEEENS1_10collective13CollectiveMmaINS1_34MainloopSm90TmaGmmaWarpSpecializedILi4ENS5_IJNS4_1CILi1EEENSA_ILi2EEESB_EEENS1_35KernelTmaWarpSpecializedCooperativeEEENS5_IJNSA_ILi128EEENSA_ILi256EEENSA_ILi32EEEEEENS_10bfloat16_tENS5_IJlSB_lEEESK_SL_NS4_8TiledMMAINS4_8MMA_AtomIJNS4_4SM904GMMA28MMA_64x256x16_F32BF16BF16_SSILNSP_5MajorE0ELSR_0ELNSP_7ScaleInE1ELSS_1EEEEEENS4_6LayoutINS5_IJSC_SB_SB_EEENS5_IJSB_NSA_ILi0EEESX_EEEEENS5_IJNS4_10UnderscoreES10_S10_EEEEENS4_23SM90_TMA_LOAD_MULTICASTENS4_14ComposedLayoutINS4_7SwizzleILi2ELi4ELi3EEENS4_18smem_ptr_flag_bitsILi16EEENSV_INS5_IJNSA_ILi8EEESI_EEENS5_IJSI_SB_EEEEEEEvNS4_8identityENS4_13SM90_TMA_LOADES1D_vS1E_EENS_8epilogue10collective6detail29Sm90TmaWarpSpecializedAdapterINS1I_15DefaultEpilogueISK_SL_SL_NS1H_6thread17LinearCombinationISK_Li1EffLNS1M_9ScaleType4KindE0ELNS_15FloatRoundStyleE2ESK_EENS1_15EpilogueDefaultEEEEEvvEEEEvNT_6ParamsE)
	.align		4
        /*000c*/ 	.word	index@(__assertfail)
	.align		4
        /*0010*/ 	.word	0x00000000
	.align		4
        /*0014*/ 	.word	0xfffffffe
	.align		4
        /*0018*/ 	.word	0x00000000
	.align		4
        /*001c*/ 	.word	0xfffffffd
	.align		4
        /*0020*/ 	.word	0x00000000
	.align		4
        /*0024*/ 	.word	0xfffffffc


//--------------------- .nv.constant4             --------------------------
	.section	.nv.constant4,"a",@progbits
	.align	8
	.align		8
.nv.constant4:
        /*0000*/ 	.dword	__assertfail
	.align		8
        /*0008*/ 	.dword	__unnamed_1
	.align		8
        /*0010*/ 	.dword	_ZN39_INTERNAL_509d2ede_4_k_cu_168f54df_31134cuda3std3__45__cpo5beginE
	.align		8
        /*0018*/ 	.dword	_ZN39_INTERNAL_509d2ede_4_k_cu_168f54df_31134cuda3std3__45__cpo3endE
	.align		8
        /*0020*/ 	.dword	_ZN39_INTERNAL_509d2ede_4_k_cu_168f54df_31134cuda3std3__45__cpo6cbeginE
	.align		8
        /*0028*/ 	.dword	_ZN39_INTERNAL_509d2ede_4_k_cu_168f54df_31134cuda3std3__45__cpo4cendE
	.align		8
        /*0030*/ 	.dword	_ZN39_INTERNAL_509d2ede_4_k_cu_168f54df_31134cuda3std3__441_GLOBAL__N__509d2ede_4_k_cu_168f54df_31136ignoreE
	.align		8
        /*0038*/ 	.dword	_ZN39_INTERNAL_509d2ede_4_k_cu_168f54df_31134cuda3std3__419piecewise_constructE
	.align		8
        /*0040*/ 	.dword	_ZN39_INTERNAL_509d2ede_4_k_cu_168f54df_31134cuda3std3__48in_placeE
	.align		8
        /*0048*/ 	.dword	_ZN39_INTERNAL_509d2ede_4_k_cu_168f54df_31134cuda3std6ranges3__45__cpo4swapE
	.align		8
        /*0050*/ 	.dword	_ZN39_INTERNAL_509d2ede_4_k_cu_168f54df_31134cuda3std6ranges3__45__cpo9iter_moveE
	.align		8
        /*0058*/ 	.dword	_ZN39_INTERNAL_509d2ede_4_k_cu_168f54df_31134cute7productE
	.align		8
        /*0060*/ 	.dword	_ZN39_INTERNAL_509d2ede_4_k_cu_168f54df_31134cute1_E
	.align		8
        /*0068*/ 	.dword	$str$22
	.align		8
        /*0070*/ 	.dword	$str$23


//--------------------- .text._ZN7cutlass13device_kernelINS_4gemm6kernel13GemmUniversalIN4cute5tupleIJiiiiEEENS1_10collective13CollectiveMmaINS1_34MainloopSm90TmaGmmaWarpSpecializedILi4ENS5_IJNS4_1CILi1EEENSA_ILi2EEESB_EEENS1_35KernelTmaWarpSpecializedCooperativeEEENS5_IJNSA_ILi128EEENSA_ILi256EEENSA_ILi32EEEEEENS_10bfloat16_tENS5_IJlSB_lEEESK_SL_NS4_8TiledMMAINS4_8MMA_AtomIJNS4_4SM904GMMA28MMA_64x256x16_F32BF16BF16_SSILNSP_5MajorE0ELSR_0ELNSP_7ScaleInE1ELSS_1EEEEEENS4_6LayoutINS5_IJSC_SB_SB_EEENS5_IJSB_NSA_ILi0EEESX_EEEEENS5_IJNS4_10UnderscoreES10_S10_EEEEENS4_23SM90_TMA_LOAD_MULTICASTENS4_14ComposedLayoutINS4_7SwizzleILi2ELi4ELi3EEENS4_18smem_ptr_flag_bitsILi16EEENSV_INS5_IJNSA_ILi8EEESI_EEENS5_IJSI_SB_EEEEEEEvNS4_8identityENS4_13SM90_TMA_LOADES1D_vS1E_EENS_8epilogue10collective6detail29Sm90TmaWarpSpecializedAdapterINS1I_15DefaultEpilogueISK_SL_SL_NS1H_6thread17LinearCombinationISK_Li1EffLNS1M_9ScaleType4KindE0ELNS_15FloatRoundStyleE2ESK_EENS1_15EpilogueDefaultEEEEEvvEEEEvNT_6ParamsE --------------------------
	.section	.text._ZN7cutlass13device_kernelINS_4gemm6kernel13GemmUniversalIN4cute5tupleIJiiiiEEENS1_10collective13CollectiveMmaINS1_34MainloopSm90TmaGmmaWarpSpecializedILi4ENS5_IJNS4_1CILi1EEENSA_ILi2EEESB_EEENS1_35KernelTmaWarpSpecializedCooperativeEEENS5_IJNSA_ILi128EEENSA_ILi256EEENSA_ILi32EEEEEENS_10bfloat16_tENS5_IJlSB_lEEESK_SL_NS4_8TiledMMAINS4_8MMA_AtomIJNS4_4SM904GMMA28MMA_64x256x16_F32BF16BF16_SSILNSP_5MajorE0ELSR_0ELNSP_7ScaleInE1ELSS_1EEEEEENS4_6LayoutINS5_IJSC_SB_SB_EEENS5_IJSB_NSA_ILi0EEESX_EEEEENS5_IJNS4_10UnderscoreES10_S10_EEEEENS4_23SM90_TMA_LOAD_MULTICASTENS4_14ComposedLayoutINS4_7SwizzleILi2ELi4ELi3EEENS4_18smem_ptr_flag_bitsILi16EEENSV_INS5_IJNSA_ILi8EEESI_EEENS5_IJSI_SB_EEEEEEEvNS4_8identityENS4_13SM90_TMA_LOADES1D_vS1E_EENS_8epilogue10collective6detail29Sm90TmaWarpSpecializedAdapterINS1I_15DefaultEpilogueISK_SL_SL_NS1H_6thread17LinearCombinationISK_Li1EffLNS1M_9ScaleType4KindE0ELNS_15FloatRoundStyleE2ESK_EENS1_15EpilogueDefaultEEEEEvvEEEEvNT_6ParamsE,"ax",@progbits
	.align	128
.text._ZN7cutlass13device_kernelINS_4gemm6kernel13GemmUniversalIN4cute5tupleIJiiiiEEENS1_10collective13CollectiveMmaINS1_34MainloopSm90TmaGmmaWarpSpecializedILi4ENS5_IJNS4_1CILi1EEENSA_ILi2EEESB_EEENS1_35KernelTmaWarpSpecializedCooperativeEEENS5_IJNSA_ILi128EEENSA_ILi256EEENSA_ILi32EEEEEENS_10bfloat16_tENS5_IJlSB_lEEESK_SL_NS4_8TiledMMAINS4_8MMA_AtomIJNS4_4SM904GMMA28MMA_64x256x16_F32BF16BF16_SSILNSP_5MajorE0ELSR_0ELNSP_7ScaleInE1ELSS_1EEEEEENS4_6LayoutINS5_IJSC_SB_SB_EEENS5_IJSB_NSA_ILi0EEESX_EEEEENS5_IJNS4_10UnderscoreES10_S10_EEEEENS4_23SM90_TMA_LOAD_MULTICASTENS4_14ComposedLayoutINS4_7SwizzleILi2ELi4ELi3EEENS4_18smem_ptr_flag_bitsILi16EEENSV_INS5_IJNSA_ILi8EEESI_EEENS5_IJSI_SB_EEEEEEEvNS4_8identityENS4_13SM90_TMA_LOADES1D_vS1E_EENS_8epilogue10collective6detail29Sm90TmaWarpSpecializedAdapterINS1I_15DefaultEpilogueISK_SL_SL_NS1H_6thread17LinearCombinationISK_Li1EffLNS1M_9ScaleType4KindE0ELNS_15FloatRoundStyleE2ESK_EENS1_15EpilogueDefaultEEEEEvvEEEEvNT_6ParamsE:
        .type           _ZN7cutlass13device_kernelINS_4gemm6kernel13GemmUniversalIN4cute5tupleIJiiiiEEENS1_10collective13CollectiveMmaINS1_34MainloopSm90TmaGmmaWarpSpecializedILi4ENS5_IJNS4_1CILi1EEENSA_ILi2EEESB_EEENS1_35KernelTmaWarpSpecializedCooperativeEEENS5_IJNSA_ILi128EEENSA_ILi256EEENSA_ILi32EEEEEENS_10bfloat16_tENS5_IJlSB_lEEESK_SL_NS4_8TiledMMAINS4_8MMA_AtomIJNS4_4SM904GMMA28MMA_64x256x16_F32BF16BF16_SSILNSP_5MajorE0ELSR_0ELNSP_7ScaleInE1ELSS_1EEEEEENS4_6LayoutINS5_IJSC_SB_SB_EEENS5_IJSB_NSA_ILi0EEESX_EEEEENS5_IJNS4_10UnderscoreES10_S10_EEEEENS4_23SM90_TMA_LOAD_MULTICASTENS4_14ComposedLayoutINS4_7SwizzleILi2ELi4ELi3EEENS4_18smem_ptr_flag_bitsILi16EEENSV_INS5_IJNSA_ILi8EEESI_EEENS5_IJSI_SB_EEEEEEEvNS4_8identityENS4_13SM90_TMA_LOADES1D_vS1E_EENS_8epilogue10collective6detail29Sm90TmaWarpSpecializedAdapterINS1I_15DefaultEpilogueISK_SL_SL_NS1H_6thread17LinearCombinationISK_Li1EffLNS1M_9ScaleType4KindE0ELNS_15FloatRoundStyleE2ESK_EENS1_15EpilogueDefaultEEEEEvvEEEEvNT_6ParamsE,@function
        .size           _ZN7cutlass13device_kernelINS_4gemm6kernel13GemmUniversalIN4cute5tupleIJiiiiEEENS1_10collective13CollectiveMmaINS1_34MainloopSm90TmaGmmaWarpSpecializedILi4ENS5_IJNS4_1CILi1EEENSA_ILi2EEESB_EEENS1_35KernelTmaWarpSpecializedCooperativeEEENS5_IJNSA_ILi128EEENSA_ILi256EEENSA_ILi32EEEEEENS_10bfloat16_tENS5_IJlSB_lEEESK_SL_NS4_8TiledMMAINS4_8MMA_AtomIJNS4_4SM904GMMA28MMA_64x256x16_F32BF16BF16_SSILNSP_5MajorE0ELSR_0ELNSP_7ScaleInE1ELSS_1EEEEEENS4_6LayoutINS5_IJSC_SB_SB_EEENS5_IJSB_NSA_ILi0EEESX_EEEEENS5_IJNS4_10UnderscoreES10_S10_EEEEENS4_23SM90_TMA_LOAD_MULTICASTENS4_14ComposedLayoutINS4_7SwizzleILi2ELi4ELi3EEENS4_18smem_ptr_flag_bitsILi16EEENSV_INS5_IJNSA_ILi8EEESI_EEENS5_IJSI_SB_EEEEEEEvNS4_8identityENS4_13SM90_TMA_LOADES1D_vS1E_EENS_8epilogue10collective6detail29Sm90TmaWarpSpecializedAdapterINS1I_15DefaultEpilogueISK_SL_SL_NS1H_6thread17LinearCombinationISK_Li1EffLNS1M_9ScaleType4KindE0ELNS_15FloatRoundStyleE2ESK_EENS1_15EpilogueDefaultEEEEEvvEEEEvNT_6ParamsE,(.L_x_325 - _ZN7cutlass13device_kernelINS_4gemm6kernel13GemmUniversalIN4cute5tupleIJiiiiEEENS1_10collective13CollectiveMmaINS1_34MainloopSm90TmaGmmaWarpSpecializedILi4ENS5_IJNS4_1CILi1EEENSA_ILi2EEESB_EEENS1_35KernelTmaWarpSpecializedCooperativeEEENS5_IJNSA_ILi128EEENSA_ILi256EEENSA_ILi32EEEEEENS_10bfloat16_tENS5_IJlSB_lEEESK_SL_NS4_8TiledMMAINS4_8MMA_AtomIJNS4_4SM904GMMA28MMA_64x256x16_F32BF16BF16_SSILNSP_5MajorE0ELSR_0ELNSP_7ScaleInE1ELSS_1EEEEEENS4_6LayoutINS5_IJSC_SB_SB_EEENS5_IJSB_NSA_ILi0EEESX_EEEEENS5_IJNS4_10UnderscoreES10_S10_EEEEENS4_23SM90_TMA_LOAD_MULTICASTENS4_14ComposedLayoutINS4_7SwizzleILi2ELi4ELi3EEENS4_18smem_ptr_flag_bitsILi16EEENSV_INS5_IJNSA_ILi8EEESI_EEENS5_IJSI_SB_EEEEEEEvNS4_8identityENS4_13SM90_TMA_LOADES1D_vS1E_EENS_8epilogue10collective6detail29Sm90TmaWarpSpecializedAdapterINS1I_15DefaultEpilogueISK_SL_SL_NS1H_6thread17LinearCombinationISK_Li1EffLNS1M_9ScaleType4KindE0ELNS_15FloatRoundStyleE2ESK_EENS1_15EpilogueDefaultEEEEEvvEEEEvNT_6ParamsE)
        .other          _ZN7cutlass13device_kernelINS_4gemm6kernel13GemmUniversalIN4cute5tupleIJiiiiEEENS1_10collective13CollectiveMmaINS1_34MainloopSm90TmaGmmaWarpSpecializedILi4ENS5_IJNS4_1CILi1EEENSA_ILi2EEESB_EEENS1_35KernelTmaWarpSpecializedCooperativeEEENS5_IJNSA_ILi128EEENSA_ILi256EEENSA_ILi32EEEEEENS_10bfloat16_tENS5_IJlSB_lEEESK_SL_NS4_8TiledMMAINS4_8MMA_AtomIJNS4_4SM904GMMA28MMA_64x256x16_F32BF16BF16_SSILNSP_5MajorE0ELSR_0ELNSP_7ScaleInE1ELSS_1EEEEEENS4_6LayoutINS5_IJSC_SB_SB_EEENS5_IJSB_NSA_ILi0EEESX_EEEEENS5_IJNS4_10UnderscoreES10_S10_EEEEENS4_23SM90_TMA_LOAD_MULTICASTENS4_14ComposedLayoutINS4_7SwizzleILi2ELi4ELi3EEENS4_18smem_ptr_flag_bitsILi16EEENSV_INS5_IJNSA_ILi8EEESI_EEENS5_IJSI_SB_EEEEEEEvNS4_8identityENS4_13SM90_TMA_LOADES1D_vS1E_EENS_8epilogue10collective6detail29Sm90TmaWarpSpecializedAdapterINS1I_15DefaultEpilogueISK_SL_SL_NS1H_6thread17LinearCombinationISK_Li1EffLNS1M_9ScaleType4KindE0ELNS_15FloatRoundStyleE2ESK_EENS1_15EpilogueDefaultEEEEEvvEEEEvNT_6ParamsE,@"STO_CUDA_ENTRY STV_DEFAULT"
_ZN7cutlass13device_kernelINS_4gemm6kernel13GemmUniversalIN4cute5tupleIJiiiiEEENS1_10collective13CollectiveMmaINS1_34MainloopSm90TmaGmmaWarpSpecializedILi4ENS5_IJNS4_1CILi1EEENSA_ILi2EEESB_EEENS1_35KernelTmaWarpSpecializedCooperativeEEENS5_IJNSA_ILi128EEENSA_ILi256EEENSA_ILi32EEEEEENS_10bfloat16_tENS5_IJlSB_lEEESK_SL_NS4_8TiledMMAINS4_8MMA_AtomIJNS4_4SM904GMMA28MMA_64x256x16_F32BF16BF16_SSILNSP_5MajorE0ELSR_0ELNSP_7ScaleInE1ELSS_1EEEEEENS4_6LayoutINS5_IJSC_SB_SB_EEENS5_IJSB_NSA_ILi0EEESX_EEEEENS5_IJNS4_10UnderscoreES10_S10_EEEEENS4_23SM90_TMA_LOAD_MULTICASTENS4_14ComposedLayoutINS4_7SwizzleILi2ELi4ELi3EEENS4_18smem_ptr_flag_bitsILi16EEENSV_INS5_IJNSA_ILi8EEESI_EEENS5_IJSI_SB_EEEEEEEvNS4_8identityENS4_13SM90_TMA_LOADES1D_vS1E_EENS_8epilogue10collective6detail29Sm90TmaWarpSpecializedAdapterINS1I_15DefaultEpilogueISK_SL_SL_NS1H_6thread17LinearCombinationISK_Li1EffLNS1M_9ScaleType4KindE0ELNS_15FloatRoundStyleE2ESK_EENS1_15EpilogueDefaultEEEEEvvEEEEvNT_6ParamsE:
[----:B------:R-:W0:Y:S01]  /*0000*/  LDC R1, c[0x0][0x28] ;  /* 0x00000a00ff017b82 */ /* 0x000e220000000800 */
[----:B------:R-:W1:Y:S01]  /*0010*/  S2R R18, SR_TID.X ;  /* 0x0000000000127919 */ /* 0x000e620000002100 */
[----:B------:R-:W-:Y:S01]  /*0020*/  ELECT P0, URZ, PT ;  /* 0x00000000003f782f */ /* 0x000fe20003800000 */
[----:B------:R-:W-:Y:S01]  /*0030*/  BSSY B0, `(.L_x_0) ;  /* 0x000000f000007945 */ /* 0x000fe20003800000 */
[--C-:B-1----:R-:W-:Y:S02]  /*0040*/  SHF.R.U32.HI R0, RZ, 0x5, R18.reuse ;  /* 0x00000005ff007819 */ /* 0x102fe40000011612 */
[----:B------:R-:W-:-:S03]  /*0050*/  SHF.R.U32.HI R3, RZ, 0x7, R18 ;  /* 0x00000007ff037819 */ /* 0x000fc60000011612 */
[----:B------:R-:W1:Y:S04]  /*0060*/  SHFL.IDX PT, R2, R0, RZ, 0x1f ;  /* 0x00001fff00027589 */ /* 0x000e6800000e0000 */
[----:B------:R2:W3:Y:S01]  /*0070*/  SHFL.IDX PT, R5, R3, RZ, 0x1f ;  /* 0x00001fff03057589 */ /* 0x0004e200000e0000 */
[----:B-1----:R-:W-:-:S13]  /*0080*/  ISETP.NE.OR P0, PT, R2, RZ, !P0 ;  /* 0x000000ff0200720c */ /* 0x002fda0004705670 */
[----:B0-23--:R-:W-:Y:S05]  /*0090*/  @P0 BRA `(.L_x_1) ;  /* 0x0000000000200947 */ /* 0x00dfea0003800000 */
[----:B------:R-:W-:Y:S02]  /*00a0*/  ULDC.64 UR4, c[0x0][0x198] ;  /* 0x0000660000047ab9 */ /* 0x000fe40000000a00 */
[----:B------:R-:W-:Y:S02]  /*00b0*/  UIADD3 UR6, UP0, UR4, 0xf0, URZ ;  /* 0x000000f004067890 */ /* 0x000fe4000ff1e03f */
[----:B------:R-:W-:Y:S02]  /*00c0*/  UIADD3 UR4, UP1, UR4, 0x1f0, URZ ;  /* 0x000001f004047890 */ /* 0x000fe4000ff3e03f */
[----:B------:R-:W-:Y:S02]  /*00d0*/  UIADD3.X UR7, URZ, UR5, URZ, UP0, !UPT ;  /* 0x000000053f077290 */ /* 0x000fe400087fe43f */
[----:B------:R-:W-:-:S07]  /*00e0*/  UIADD3.X UR5, URZ, UR5, URZ, UP1, !UPT ;  /* 0x000000053f057290 */ /* 0x000fce0008ffe43f */
[----:B------:R0:W-:Y:S02]  /*00f0*/  UTMACCTL.PF [UR6] ;  /* 0x00000000060079b9 */ /* 0x0001e40008040000 */
[----:B------:R0:W-:Y:S02]  /*0100*/  UTMACCTL.PF [UR4] ;  /* 0x00000000040079b9 */ /* 0x0001e40008040000 */
[----:B0-----:R-:W-:Y:S01]  /*0110*/  NOP ;  /* 0x0000000000007918 */ /* 0x001fe20000000000 */
.L_x_1:
[----:B------:R-:W-:Y:S05]  /*0120*/  BSYNC B0 ;  /* 0x0000000000007941 */ /* 0x000fea0003800000 */
.L_x_0:
[----:B------:R-:W0:Y:S02]  /*0130*/  SHFL.IDX PT, R3, R0, RZ, 0x1f ;  /* 0x00001fff00037589 */ /* 0x000e2400000e0000 */
[----:B0-----:R-:W-:-:S13]  /*0140*/  ISETP.NE.AND P0, PT, R3, RZ, PT ;  /* 0x000000ff0300720c */ /* 0x001fda0003f05270 */
[----:B------:R-:W-:Y:S05]  /*0150*/  @P0 BRA `(.L_x_2) ;  /* 0x0000000000580947 */ /* 0x000fea0003800000 */
[----:B------:R-:W0:Y:S01]  /*0160*/  S2UR UR8, SR_CgaCtaId ;  /* 0x00000000000879c3 */ /* 0x000e220000008800 */
[----:B------:R-:W-:Y:S01]  /*0170*/  UMOV UR4, 0x400 ;  /* 0x0000040000047882 */ /* 0x000fe20000000000 */
[----:B------:R-:W-:Y:S01]  /*0180*/  UMOV UR5, 0x1 ;  /* 0x0000000100057882 */ /* 0x000fe20000000000 */
[----:B------:R-:W-:Y:S01]  /*0190*/  UMOV UR6, 0x4 ;  /* 0x0000000400067882 */ /* 0x000fe20000000000 */
[----:B------:R-:W-:Y:S01]  /*01a0*/  ELECT P0, URZ, PT ;  /* 0x00000000003f782f */ /* 0x000fe20003800000 */
[----:B------:R-:W-:-:S04]  /*01b0*/  UIADD3 UR6, -UR6, 0x100000, URZ ;  /* 0x0010000006067890 */ /* 0x000fc8000fffe13f */
[----:B------:R-:W-:Y:S02]  /*01c0*/  USHF.L.U32 UR7, UR6, 0xb, URZ ;  /* 0x0000000b06077899 */ /* 0x000fe4000800063f */
[----:B------:R-:W-:Y:S02]  /*01d0*/  USHF.L.U32 UR6, UR6, 0x1, URZ ;  /* 0x0000000106067899 */ /* 0x000fe4000800063f */
[----:B0-----:R-:W-:Y:S02]  /*01e0*/  ULEA UR8, UR8, UR4, 0x18 ;  /* 0x0000000408087291 */ /* 0x001fe4000f8ec03f */
[----:B------:R-:W-:-:S04]  /*01f0*/  UIADD3 UR4, -UR5, 0x100000, URZ ;  /* 0x0010000005047890 */ /* 0x000fc8000fffe13f */
[----:B------:R-:W-:Y:S02]  /*0200*/  USHF.L.U32 UR5, UR4, 0xb, URZ ;  /* 0x0000000b04057899 */ /* 0x000fe4000800063f */
[----:B------:R-:W-:Y:S01]  /*0210*/  USHF.L.U32 UR4, UR4, 0x1, URZ ;  /* 0x0000000104047899 */ /* 0x000fe2000800063f */
[----:B------:R-:W0:Y:S11]  /*0220*/  FENCE.VIEW.ASYNC.S ;  /* 0x00000000000073c6 */ /* 0x000e360000000000 */
[----:B0-----:R0:W1:Y:S01]  /*0230*/  SYNCS.EXCH.64 URZ, [UR8], UR4 ;  /* 0x00000004083f75b2 */ /* 0x0010620008000100 */
[----:B------:R0:W2:Y:S01]  /*0240*/  SYNCS.EXCH.64 URZ, [UR8+0x20], UR6 ;  /* 0x00002006083f75b2 */ /* 0x0000a20008000100 */
[----:B------:R0:W3:Y:S01]  /*0250*/  SYNCS.EXCH.64 URZ, [UR8+0x8], UR4 ;  /* 0x00000804083f75b2 */ /* 0x0000e20008000100 */
[----:B------:R0:W4:Y:S01]  /*0260*/  SYNCS.EXCH.64 URZ, [UR8+0x28], UR6 ;  /* 0x00002806083f75b2 */ /* 0x0001220008000100 */
[----:B------:R0:W0:Y:S01]  /*0270*/  SYNCS.EXCH.64 URZ, [UR8+0x10], UR4 ;  /* 0x00001004083f75b2 */ /* 0x0000220008000100 */
[----:B------:R0:W0:Y:S01]  /*0280*/  SYNCS.EXCH.64 URZ, [UR8+0x30], UR6 ;  /* 0x00003006083f75b2 */ /* 0x0000220008000100 */
[----:B------:R0:W0:Y:S01]  /*0290*/  SYNCS.EXCH.64 URZ, [UR8+0x18], UR4 ;  /* 0x00001804083f75b2 */ /* 0x0000220008000100 */
[----:B------:R0:W0:Y:S01]  /*02a0*/  SYNCS.EXCH.64 URZ, [UR8+0x38], UR6 ;  /* 0x00003806083f75b2 */ /* 0x0000220008000100 */
[----:B------:R-:W-:Y:S01]  /*02b0*/  NOP ;  /* 0x0000000000007918 */ /* 0x000fe20000000000 */
.L_x_2:
[----:B------:R-:W-:Y:S01]  /*02c0*/  SHF.R.S32.HI R7, RZ, 0x1f, R18 ;  /* 0x0000001fff077819 */ /* 0x000fe20000011412 */
[----:B------:R-:W5:Y:S01]  /*02d0*/  SHFL.IDX PT, R0, R0, RZ, 0x1f ;  /* 0x00001fff00007589 */ /* 0x000f6200000e0000 */
[----:B0-----:R-:W0:Y:S01]  /*02e0*/  S2UR UR8, SR_CTAID.X ;  /* 0x00000000000879c3 */ /* 0x001e220000002500 */
[----:B------:R-:W-:Y:S02]  /*02f0*/  ELECT P0, URZ, PT ;  /* 0x00000000003f782f */ /* 0x000fe40003800000 */
[----:B------:R-:W-:Y:S01]  /*0300*/  LEA.HI R7, R7, R18, RZ, 0x7 ;  /* 0x0000001207077211 */ /* 0x000fe200078f38ff */
[----:B------:R-:W1:Y:S01]  /*0310*/  S2R R4, SR_CTAID.Y ;  /* 0x0000000000047919 */ /* 0x000e620000002600 */
[----:B------:R-:W-:Y:S01]  /*0320*/  ULDC UR4, c[0x0][0x154] ;  /* 0x0000550000047ab9 */ /* 0x000fe20000000800 */
[----:B------:R-:W-:Y:S01]  /*0330*/  NOP ;  /* 0x0000000000007918 */ /* 0x000fe20000000000 */
[----:B------:R-:W-:Y:S01]  /*0340*/  LOP3.LUT R7, R7, 0xffffff80, RZ, 0xc0, !PT ;  /* 0xffffff8007077812 */ /* 0x000fe200078ec0ff */
[----:B------:R-:W-:Y:S01]  /*0350*/  NOP ;  /* 0x0000000000007918 */ /* 0x000fe20000000000 */
[----:B------:R-:W2:Y:S03]  /*0360*/  LDC R12, c[0x0][0x140] ;  /* 0x00005000ff0c7b82 */ /* 0x000ea60000000800 */
[----:B------:R-:W-:-:S05]  /*0370*/  IMAD.IADD R7, R18, 0x1, -R7 ;  /* 0x0000000112077824 */ /* 0x000fca00078e0a07 */
[----:B------:R-:W-:Y:S02]  /*0380*/  SHF.R.S32.HI R6, RZ, 0x1f, R7 ;  /* 0x0000001fff067819 */ /* 0x000fe40000011407 */
[----:B------:R-:W-:Y:S02]  /*0390*/  LOP3.LUT P2, RZ, R7, 0x7, RZ, 0xc0, !PT ;  /* 0x0000000707ff7812 */ /* 0x000fe4000784c0ff */
[----:B------:R-:W-:Y:S02]  /*03a0*/  LEA.HI R6, R6, R7, RZ, 0x3 ;  /* 0x0000000706067211 */ /* 0x000fe400078f18ff */
[----:B-----5:R-:W-:Y:S02]  /*03b0*/  ISETP.NE.OR P0, PT, R0, RZ, !P0 ;  /* 0x000000ff0000720c */ /* 0x020fe40004705670 */
[--C-:B------:R-:W-:Y:S02]  /*03c0*/  SHF.R.S32.HI R0, RZ, 0x3, R6.reuse ;  /* 0x00000003ff007819 */ /* 0x100fe40000011406 */
[----:B------:R-:W-:-:S02]  /*03d0*/  SHF.R.S32.HI R9, RZ, 0x1f, R6 ;  /* 0x0000001fff097819 */ /* 0x000fc40000011406 */
[----:B------:R-:W-:Y:S02]  /*03e0*/  SHF.R.S32.HI R6, RZ, 0x1f, R3 ;  /* 0x0000001fff067819 */ /* 0x000fe40000011403 */
[----:B------:R-:W-:Y:S02]  /*03f0*/  LEA.HI R9, R9, R0, RZ, 0x2 ;  /* 0x0000000009097211 */ /* 0x000fe400078f10ff */
[----:B------:R-:W-:Y:S02]  /*0400*/  LEA.HI R6, R6, R3, RZ, 0x2 ;  /* 0x0000000306067211 */ /* 0x000fe400078f10ff */
[----:B-1----:R-:W-:Y:S01]  /*0410*/  I2FP.F32.U32 R8, R4 ;  /* 0x0000000400087245 */ /* 0x002fe20000201000 */
[----:B------:R-:W-:Y:S01]  /*0420*/  VOTEU.ALL UP0, P0 ;  /* 0x00000000003f7886 */ /* 0x000fe20000000000 */
[----:B------:R-:W-:Y:S01]  /*0430*/  LOP3.LUT R6, R6, 0x3ffffffc, RZ, 0xc0, !PT ;  /* 0x3ffffffc06067812 */ /* 0x000fe200078ec0ff */
[----:B------:R-:W-:Y:S01]  /*0440*/  VOTEU.ALL UP1, P0 ;  /* 0x00000000003f7886 */ /* 0x000fe20000020000 */
[----:B------:R-:W-:Y:S01]  /*0450*/  LOP3.LUT R9, R9, 0xfffffffc, RZ, 0xc0, !PT ;  /* 0xfffffffc09097812 */ /* 0x000fe200078ec0ff */
[----:B------:R-:W-:Y:S01]  /*0460*/  FMUL R10, R8, UR4 ;  /* 0x00000004080a7c20 */ /* 0x000fe20008400000 */
[----:B------:R-:W1:Y:S01]  /*0470*/  @!UP0 S2UR UR7, SR_CgaCtaId ;  /* 0x00000000000789c3 */ /* 0x000e620000008800 */
[----:B------:R-:W-:Y:S01]  /*0480*/  IMAD.IADD R11, R3, 0x1, -R6 ;  /* 0x00000001030b7824 */ /* 0x000fe200078e0a06 */
[----:B0-----:R-:W-:Y:S01]  /*0490*/  I2FP.F32.U32 R6, UR8 ;  /* 0x0000000800067c45 */ /* 0x001fe20008201000 */
[----:B------:R-:W-:Y:S01]  /*04a0*/  IMAD.IADD R0, R0, 0x1, -R9 ;  /* 0x0000000100007824 */ /* 0x000fe200078e0a09 */
[----:B------:R-:W-:Y:S01]  /*04b0*/  ULDC UR4, c[0x0][0x150] ;  /* 0x0000540000047ab9 */ /* 0x000fe20000000800 */
[----:B------:R-:W0:Y:S01]  /*04c0*/  F2I.U32.TRUNC.NTZ R10, R10 ;  /* 0x0000000a000a7305 */ /* 0x000e22000020f000 */
[----:B------:R-:W-:Y:S01]  /*04d0*/  SHF.R.S32.HI R3, RZ, 0x1f, R2 ;  /* 0x0000001fff037819 */ /* 0x000fe20000011402 */
[----:B------:R-:W-:Y:S01]  /*04e0*/  FMUL R6, R6, UR4 ;  /* 0x0000000406067c20 */ /* 0x000fe20008400000 */
[----:B------:R-:W5:Y:S01]  /*04f0*/  LDC R9, c[0x0][0x148] ;  /* 0x00005200ff097b82 */ /* 0x000f620000000800 */
[----:B------:R-:W-:Y:S01]  /*0500*/  IMAD R11, R11, 0x4, R0 ;  /* 0x000000040b0b7824 */ /* 0x000fe200078e0200 */
[----:B------:R-:W-:Y:S01]  /*0510*/  LEA.HI R3, R3, R2, RZ, 0x2 ;  /* 0x0000000203037211 */ /* 0x000fe200078f10ff */
[----:B------:R-:W-:Y:S01]  /*0520*/  UMOV UR4, 0x20 ;  /* 0x0000002000047882 */ /* 0x000fe20000000000 */
[----:B------:R-:W-:Y:S01]  /*0530*/  @!UP0 UMOV UR6, 0x400 ;  /* 0x0000040000068882 */ /* 0x000fe20000000000 */
[----:B------:R-:W3:Y:S01]  /*0540*/  F2I.U32.TRUNC.NTZ R6, R6 ;  /* 0x0000000600067305 */ /* 0x000ee2000020f000 */
[----:B------:R-:W-:Y:S01]  /*0550*/  LOP3.LUT R3, R3, 0xfffffffc, RZ, 0xc0, !PT ;  /* 0xfffffffc03037812 */ /* 0x000fe200078ec0ff */
[----:B------:R-:W-:Y:S01]  /*0560*/  IMAD.SHL.U32 R22, R11, 0x4, RZ ;  /* 0x000000040b167824 */ /* 0x000fe200078e00ff */
[----:B------:R-:W4:Y:S01]  /*0570*/  LDC R8, c[0x0][0x144] ;  /* 0x00005100ff087b82 */ /* 0x000f220000000800 */
[----:B------:R-:W-:-:S04]  /*0580*/  @!UP0 UIADD3 UR4, -UR4, 0x100000, URZ ;  /* 0x0010000004048890 */ /* 0x000fc8000fffe13f */
[----:B------:R-:W-:Y:S02]  /*0590*/  @!UP0 USHF.L.U32 UR5, UR4, 0xb, URZ ;  /* 0x0000000b04058899 */ /* 0x000fe4000800063f */
[----:B------:R-:W-:Y:S01]  /*05a0*/  @!UP0 USHF.L.U32 UR4, UR4, 0x1, URZ ;  /* 0x0000000104048899 */ /* 0x000fe2000800063f */
[----:B--2---:R-:W-:Y:S01]  /*05b0*/  ISETP.EQ.U32.AND P3, PT, R12, 0x1, PT ;  /* 0x000000010c00780c */ /* 0x004fe20003f62070 */
[----:B------:R-:W-:Y:S01]  /*05c0*/  IMAD.IADD R0, R2, 0x1, -R3 ;  /* 0x0000000102007824 */ /* 0x000fe200078e0a03 */
[----:B------:R-:W-:Y:S01]  /*05d0*/  LOP3.LUT R22, R11, 0xc, R22, 0x78, !PT ;  /* 0x0000000c0b167812 */ /* 0x000fe200078e7816 */
[----:B0-----:R-:W-:Y:S01]  /*05e0*/  IMAD.MOV R14, RZ, RZ, -R10 ;  /* 0x000000ffff0e7224 */ /* 0x001fe200078e0a0a */
[----:B-1----:R-:W-:Y:S02]  /*05f0*/  @!UP0 ULEA UR6, UR7, UR6, 0x18 ;  /* 0x0000000607068291 */ /* 0x002fe4000f8ec03f */
[----:B------:R-:W-:Y:S01]  /*0600*/  ISETP.NE.AND P1, PT, R0, 0x3, PT ;  /* 0x000000030000780c */ /* 0x000fe20003f25270 */
[----:B------:R-:W-:Y:S01]  /*0610*/  VOTEU.ALL UP0, P0 ;  /* 0x00000000003f7886 */ /* 0x000fe20000000000 */
[----:B------:R-:W-:Y:S01]  /*0620*/  ISETP.LT.U32.AND P0, PT, R22, 0x2, !P2 ;  /* 0x000000021600780c */ /* 0x000fe20005701070 */
[----:B---3--:R-:W-:Y:S01]  /*0630*/  IMAD.MOV R3, RZ, RZ, -R6 ;  /* 0x000000ffff037224 */ /* 0x008fe200078e0a06 */
[----:B------:R-:W-:-:S02]  /*0640*/  ISETP.EQ.OR P1, PT, R0, RZ, !P1 ;  /* 0x000000ff0000720c */ /* 0x000fc40004f22670 */
[----:B------:R-:W-:Y:S01]  /*0650*/  ISETP.NE.AND P2, PT, R5, RZ, PT ;  /* 0x000000ff0500720c */ /* 0x000fe20003f45270 */
[----:B-----5:R-:W-:Y:S01]  /*0660*/  IMAD R7, R9, R14, R4 ;  /* 0x0000000e09077224 */ /* 0x020fe200078e0204 */
[----:B------:R-:W-:Y:S01]  /*0670*/  ISETP.EQ.AND P1, PT, R5, RZ, P1 ;  /* 0x000000ff0500720c */ /* 0x000fe20000f22270 */
[----:B------:R-:W0:Y:S02]  /*0680*/  FENCE.VIEW.ASYNC.S ;  /* 0x00000000000073c6 */ /* 0x000e240000000000 */
[----:B0-----:R0:W1:Y:S01]  /*0690*/  @!UP0 SYNCS.EXCH.64 URZ, [UR6+0x50], UR4 ;  /* 0x00005004063f85b2 */ /* 0x0010620008000100 */
[----:B------:R-:W-:Y:S02]  /*06a0*/  ISETP.NE.AND P4, PT, R7, R22, PT ;  /* 0x000000160700720c */ /* 0x000fe40003f85270 */
[----:B------:R-:W-:Y:S01]  /*06b0*/  SEL R19, RZ, 0x1, !P1 ;  /* 0x00000001ff137807 */ /* 0x000fe20004800000 */
[----:B----4-:R-:W-:Y:S02]  /*06c0*/  IMAD R3, R8, R3, UR8 ;  /* 0x0000000808037e24 */ /* 0x010fe4000f8e0203 */
[----:B------:R-:W-:-:S03]  /*06d0*/  VIADD R8, R5, 0xffffffff ;  /* 0xffffffff05087836 */ /* 0x000fc60000000000 */
[----:B------:R-:W-:Y:S02]  /*06e0*/  ISETP.EQ.OR P4, PT, R3, RZ, !P4 ;  /* 0x000000ff0300720c */ /* 0x000fe40006782670 */
[----:B------:R-:W-:Y:S02]  /*06f0*/  ISETP.GE.U32.AND P5, PT, R8, 0x2, PT ;  /* 0x000000020800780c */ /* 0x000fe40003fa6070 */
[----:B------:R-:W-:Y:S02]  /*0700*/  PLOP3.LUT P0, PT, P0, P4, PT, 0x80, 0x0 ;  /* 0x000000000000781c */ /* 0x000fe40000709070 */
[----:B------:R-:W-:Y:S01]  /*0710*/  SEL R19, R19, 0x2, P5 ;  /* 0x0000000213137807 */ /* 0x000fe20002800000 */
[----:B------:R0:W2:Y:S01]  /*0720*/  @!UP1 SYNCS.EXCH.64 URZ, [UR6+0x58], UR4 ;  /* 0x00005804063f95b2 */ /* 0x0000a20008000100 */
[----:B------:R-:W-:Y:S01]  /*0730*/  P2R R156, PR, RZ, 0x1 ;  /* 0x00000001ff9c7803 */ /* 0x000fe20000000000 */
[----:B------:R-:W-:Y:S01]  /*0740*/  NOP ;  /* 0x0000000000007918 */ /* 0x000fe20000000000 */
[----:B------:R-:W-:Y:S07]  /*0750*/  @!P3 BRA `(.L_x_3) ;  /* 0x000000000008b947 */ /* 0x000fee0003800000 */
[----:B-12---:R-:W-:Y:S01]  /*0760*/  UCGABAR_ARV ;  /* 0x00000000000079c7 */ /* 0x006fe20008000000 */
[----:B------:R-:W-:Y:S05]  /*0770*/  BRA `(.L_x_4) ;  /* 0x0000000000047947 */ /* 0x000fea0003800000 */
.L_x_3:
[----:B-12---:R-:W-:Y:S01]  /*0780*/  NOP ;  /* 0x0000000000007918 */ /* 0x006fe20000000000 */
.L_x_4:
[----:B------:R-:W1:Y:S01]  /*0790*/  LDC R2, c[0x0][0x65c] ;  /* 0x00019700ff027b82 */ /* 0x000e620000000800 */
[----:B------:R-:W-:Y:S02]  /*07a0*/  IMAD.U32 R6, RZ, RZ, UR8 ;  /* 0x00000008ff067e24 */ /* 0x000fe4000f8e00ff */
[----:B------:R-:W-:Y:S01]  /*07b0*/  IMAD.MOV.U32 R7, RZ, RZ, RZ ;  /* 0x000000ffff077224 */ /* 0x000fe200078e00ff */
[----:B-1----:R-:W-:-:S04]  /*07c0*/  ISETP.NE.AND P1, PT, R2, 0x1, PT ;  /* 0x000000010200780c */ /* 0x002fc80003f25270 */
[----:B------:R-:W-:-:S09]  /*07d0*/  P2R R5, PR, RZ, 0x2 ;  /* 0x00000002ff057803 */ /* 0x000fd20000000000 */
[----:B------:R-:W1:Y:S01]  /*07e0*/  @P1 LDC R17, c[0x0][0x10] ;  /* 0x00000400ff111b82 */ /* 0x000e620000000800 */
[----:B------:R-:W-:Y:S02]  /*07f0*/  @P1 IMAD.MOV.U32 R5, RZ, RZ, RZ ;  /* 0x000000ffff051224 */ /* 0x000fe400078e00ff */
[----:B------:R-:W-:-:S05]  /*0800*/  @P1 IMAD.MOV.U32 R13, RZ, RZ, RZ ;  /* 0x000000ffff0d1224 */ /* 0x000fca00078e00ff */
[----:B------:R-:W2:Y:S01]  /*0810*/  @!P1 LDC R11, c[0x0][0xc] ;  /* 0x00000300ff0b9b82 */ /* 0x000ea20000000800 */
[----:B-1----:R-:W-:-:S04]  /*0820*/  @P1 IMAD.WIDE.U32 R16, R17, UR8, R4 ;  /* 0x0000000811101c25 */ /* 0x002fc8000f8e0004 */
[----:B------:R-:W-:Y:S02]  /*0830*/  @P1 IMAD.IADD R17, R17, 0x1, R13 ;  /* 0x0000000111111824 */ /* 0x000fe400078e020d */
[----:B--2---:R-:W-:-:S04]  /*0840*/  @!P1 IMAD.WIDE.U32 R6, R4, R11, R6 ;  /* 0x0000000b04069225 */ /* 0x004fc800078e0006 */
[----:B------:R-:W-:Y:S02]  /*0850*/  @!P1 IMAD.MOV.U32 R16, RZ, RZ, R6 ;  /* 0x000000ffff109224 */ /* 0x000fe400078e0006 */
[----:B------:R-:W-:Y:S01]  /*0860*/  @!P1 IMAD.MOV.U32 R17, RZ, RZ, R7 ;  /* 0x000000ffff119224 */ /* 0x000fe200078e0007 */
[----:B------:R-:W-:Y:S06]  /*0870*/  @!P3 BRA `(.L_x_5) ;  /* 0x00000000000cb947 */ /* 0x000fec0003800000 */
[----:B------:R-:W-:Y:S01]  /*0880*/  UCGABAR_WAIT ;  /* 0x0000000000007dc7 */ /* 0x000fe20008000000 */
[----:B------:R-:W-:Y:S01]  /*0890*/  CCTL.IVALL ;  /* 0x00000000ff00798f */ /* 0x000fe20002000000 */
[----:B------:R-:W-:Y:S05]  /*08a0*/  BRA `(.L_x_6) ;  /* 0x0000000000047947 */ /* 0x000fea0003800000 */
.L_x_5:
[----:B------:R-:W-:Y:S06]  /*08b0*/  BAR.SYNC.DEFER_BLOCKING 0x0 ;  /* 0x0000000000007b1d */ /* 0x000fec0000010000 */
.L_x_6:
[----:B------:R-:W-:Y:S05]  /*08c0*/  @!P2 BRA `(.L_x_7) ;  /* 0x0000009400d4a947 */ /* 0x000fea0003800000 */
[----:B------:R-:W-:-:S13]  /*08d0*/  ISETP.GT.U32.AND P0, PT, R8, 0x1, PT ;  /* 0x000000010800780c */ /* 0x000fda0003f04070 */
[----:B0-----:R-:W-:Y:S05]  /*08e0*/  @P0 EXIT ;  /* 0x000000000000094d */ /* 0x001fea0003800000 */
[----:B------:R-:W-:Y:S01]  /*08f0*/  ULDC.64 UR4, c[0x0][0x650] ;  /* 0x0001940000047ab9 */ /* 0x000fe20000000a00 */
[----:B------:R-:W-:Y:S01]  /*0900*/  PRMT R0, RZ, 0x7610, R0 ;  /* 0x00007610ff007816 */ /* 0x000fe20000000000 */
[----:B------:R-:W-:Y:S01]  /*0910*/  IMAD.MOV.U32 R153, RZ, RZ, -0x1 ;  /* 0xffffffffff997424 */ /* 0x000fe200078e00ff */
[----:B------:R-:W-:Y:S01]  /*0920*/  ISETP.GE.U32.AND P0, PT, R16, UR4, PT ;  /* 0x0000000410007c0c */ /* 0x000fe2000bf06070 */
[----:B------:R-:W-:Y:S02]  /*0930*/  IMAD.MOV.U32 R152, RZ, RZ, -0x1 ;  /* 0xffffffffff987424 */ /* 0x000fe400078e00ff */
[----:B------:R-:W-:Y:S01]  /*0940*/  IMAD.MOV.U32 R23, RZ, RZ, -0x1 ;  /* 0xffffffffff177424 */ /* 0x000fe200078e00ff */
[----:B------:R-:W-:-:S13]  /*0950*/  ISETP.GE.U32.AND.EX P0, PT, R17, UR5, PT, P0 ;  /* 0x0000000511007c0c */ /* 0x000fda000bf06100 */
[----:B------:R-:W-:Y:S05]  /*0960*/  @P0 BRA `(.L_x_8) ;  /* 0x00000004002c0947 */ /* 0x000fea0003800000 */
[----:B------:R-:W0:Y:S01]  /*0970*/  LDC.64 R20, c[0x0][0x628] ;  /* 0x00018a00ff147b82 */ /* 0x000e220000000a00 */
[----:B------:R-:W-:Y:S02]  /*0980*/  IMAD.MOV.U32 R6, RZ, RZ, R16 ;  /* 0x000000ffff067224 */ /* 0x000fe400078e0010 */
[----:B------:R-:W-:-:S05]  /*0990*/  IMAD.MOV.U32 R7, RZ, RZ, R17 ;  /* 0x000000ffff077224 */ /* 0x000fca00078e0011 */
[----:B------:R-:W1:Y:S08]  /*09a0*/  LDC R0, c[0x0][0x630] ;  /* 0x00018c00ff007b82 */ /* 0x000e700000000800 */
[----:B------:R-:W2:Y:S01]  /*09b0*/  LDC.64 R24, c[0x0][0x620] ;  /* 0x00018800ff187b82 */ /* 0x000ea20000000a00 */
[----:B0-----:R-:W-:-:S04]  /*09c0*/  ISETP.NE.U32.AND P0, PT, R20, RZ, PT ;  /* 0x000000ff1400720c */ /* 0x001fc80003f05070 */
[----:B------:R-:W-:-:S13]  /*09d0*/  ISETP.NE.AND.EX P0, PT, R21, RZ, PT, P0 ;  /* 0x000000ff1500720c */ /* 0x000fda0003f05300 */
[----:B-12---:R-:W-:Y:S05]  /*09e0*/  @!P0 BRA `(.L_x_9) ;  /* 0x0000000000288947 */ /* 0x006fea0003800000 */
[----:B------:R-:W0:Y:S02]  /*09f0*/  LDC R13, c[0x0][0x634] ;  /* 0x00018d00ff0d7b82 */ /* 0x000e240000000800 */
[----:B0-----:R-:W-:-:S05]  /*0a00*/  IADD3 R13, P0, R16, R13, RZ ;  /* 0x0000000d100d7210 */ /* 0x001fca0007f1e0ff */
[----:B------:R-:W-:-:S04]  /*0a10*/  IMAD.X R15, RZ, RZ, R17, P0 ;  /* 0x000000ffff0f7224 */ /* 0x000fc800000e0611 */
[----:B------:R-:W-:-:S04]  /*0a20*/  IMAD.WIDE.U32 R6, R15, R20, RZ ;  /* 0x000000140f067225 */ /* 0x000fc800078e00ff */
[----:B------:R-:W-:-:S04]  /*0a30*/  IMAD.WIDE.U32 R10, P0, R13, R21, R6 ;  /* 0x000000150d0a7225 */ /* 0x000fc80007800006 */
[----:B------:R-:W-:-:S04]  /*0a40*/  IMAD.WIDE.U32 R6, R13, R20, RZ ;  /* 0x000000140d067225 */ /* 0x000fc800078e00ff */
[----:B------:R-:W-:Y:S01]  /*0a50*/  IMAD.X R13, RZ, RZ, RZ, P0 ;  /* 0x000000ffff0d7224 */ /* 0x000fe200000e06ff */
[----:B------:R-:W-:Y:S01]  /*0a60*/  IADD3 RZ, P0, R7, R10, RZ ;  /* 0x0000000a07ff7210 */ /* 0x000fe20007f1e0ff */
[----:B------:R-:W-:-:S04]  /*0a70*/  IMAD.MOV.U32 R12, RZ, RZ, R11 ;  /* 0x000000ffff0c7224 */ /* 0x000fc800078e000b */
[----:B------:R-:W-:-:S08]  /*0a80*/  IMAD.WIDE.U32.X R6, R15, R21, R12, P0 ;  /* 0x000000150f067225 */ /* 0x000fd000000e040c */
.L_x_9:
[----:B------:R-:W0:Y:S01]  /*0a90*/  LDC.64 R20, c[0x0][0x640] ;  /* 0x00019000ff147b82 */ /* 0x000e220000000a00 */
[--C-:B------:R-:W-:Y:S01]  /*0aa0*/  SHF.R.U64 R27, R6, R0, R7.reuse ;  /* 0x00000000061b7219 */ /* 0x100fe20000001207 */
[----:B------:R-:W-:Y:S01]  /*0ab0*/  IMAD R28, R9, R14, R4 ;  /* 0x0000000e091c7224 */ /* 0x000fe200078e0204 */
[----:B------:R-:W-:Y:S02]  /*0ac0*/  SHF.R.U32.HI R0, RZ, R0, R7 ;  /* 0x00000000ff007219 */ /* 0x000fe40000011607 */
[----:B------:R-:W-:-:S03]  /*0ad0*/  IADD3 R5, P0, RZ, -R27, RZ ;  /* 0x8000001bff057210 */ /* 0x000fc60007f1e0ff */
[----:B------:R-:W1:Y:S02]  /*0ae0*/  LDC R8, c[0x0][0x618] ;  /* 0x00018600ff087b82 */ /* 0x000e640000000800 */
[----:B------:R-:W-:-:S04]  /*0af0*/  IMAD.X R7, RZ, RZ, ~R0, P0 ;  /* 0x000000ffff077224 */ /* 0x000fc800000e0e00 */
[-C--:B------:R-:W-:Y:S02]  /*0b00*/  IMAD R0, R7, R24.reuse, RZ ;  /* 0x0000001807007224 */ /* 0x080fe400078e02ff */
[----:B------:R-:W2:Y:S01]  /*0b10*/  LDC R11, c[0x0][0x608] ;  /* 0x00018200ff0b7b82 */ /* 0x000ea20000000800 */
[----:B------:R-:W-:-:S04]  /*0b20*/  IMAD.WIDE.U32 R6, R5, R24, R16 ;  /* 0x0000001805067225 */ /* 0x000fc800078e0010 */
[----:B------:R-:W-:Y:S02]  /*0b30*/  IMAD R5, R5, R25, R0 ;  /* 0x0000001905057224 */ /* 0x000fe400078e0200 */
[----:B------:R-:W-:Y:S01]  /*0b40*/  IMAD.MOV.U32 R25, RZ, RZ, 0x1 ;  /* 0x00000001ff197424 */ /* 0x000fe200078e00ff */
[----:B------:R-:W3:Y:S01]  /*0b50*/  LDC R12, c[0x0][0x658] ;  /* 0x00019600ff0c7b82 */ /* 0x000ee20000000800 */
[----:B0-----:R-:W-:Y:S01]  /*0b60*/  ISETP.NE.U32.AND P0, PT, R20, RZ, PT ;  /* 0x000000ff1400720c */ /* 0x001fe20003f05070 */
[----:B------:R-:W-:Y:S02]  /*0b70*/  IMAD.IADD R5, R7, 0x1, R5 ;  /* 0x0000000107057824 */ /* 0x000fe400078e0205 */
[----:B------:R-:W-:Y:S01]  /*0b80*/  IMAD.MOV.U32 R7, RZ, RZ, -0x1 ;  /* 0xffffffffff077424 */ /* 0x000fe200078e00ff */
[----:B------:R-:W-:-:S03]  /*0b90*/  ISETP.NE.AND.EX P0, PT, R21, RZ, PT, P0 ;  /* 0x000000ff1500720c */ /* 0x000fc60003f05300 */
[----:B------:R-:W0:Y:S01]  /*0ba0*/  LDC R15, c[0x0][0x600] ;  /* 0x00018000ff0f7b82 */ /* 0x000e220000000800 */
[-CC-:B-1----:R-:W-:Y:S02]  /*0bb0*/  SHF.R.U64 R13, R6, R8.reuse, R5.reuse ;  /* 0x00000008060d7219 */ /* 0x182fe40000001205 */
[----:B------:R-:W-:-:S05]  /*0bc0*/  SHF.R.U32.HI R0, RZ, R8, R5 ;  /* 0x00000008ff007219 */ /* 0x000fca0000011605 */
[----:B------:R-:W1:Y:S01]  /*0bd0*/  LDC R23, c[0x0][0x648] ;  /* 0x00019200ff177b82 */ /* 0x000e620000000800 */
[-CC-:B--2---:R-:W-:Y:S02]  /*0be0*/  SHF.R.U64 R29, R13, R11.reuse, R0.reuse ;  /* 0x0000000b0d1d7219 */ /* 0x184fe40000001200 */
[----:B------:R-:W-:-:S05]  /*0bf0*/  SHF.R.U32.HI R5, RZ, R11, R0 ;  /* 0x0000000bff057219 */ /* 0x000fca0000011600 */
[----:B------:R-:W2:Y:S01]  /*0c00*/  LDC R24, c[0x0][0x638] ;  /* 0x00018e00ff187b82 */ /* 0x000ea20000000800 */
[-CC-:B---3--:R-:W-:Y:S02]  /*0c10*/  SHF.R.U64 R14, R29, R12.reuse, R5.reuse ;  /* 0x0000000c1d0e7219 */ /* 0x188fe40000001205 */
[-C--:B------:R-:W-:Y:S02]  /*0c20*/  SHF.L.U32 R0, R7, R12.reuse, RZ ;  /* 0x0000000c07007219 */ /* 0x080fe400000006ff */
[----:B------:R-:W-:Y:S01]  /*0c30*/  SHF.R.U32.HI R5, RZ, R12, R5 ;  /* 0x0000000cff057219 */ /* 0x000fe20000011605 */
[----:B------:R-:W-:Y:S01]  /*0c40*/  IMAD.MOV.U32 R4, RZ, RZ, R14 ;  /* 0x000000ffff047224 */ /* 0x000fe200078e000e */
[----:B------:R-:W-:Y:S01]  /*0c50*/  LOP3.LUT R10, RZ, R0, RZ, 0x33, !PT ;  /* 0x00000000ff0a7212 */ /* 0x000fe200078e33ff */
[----:B------:R-:W3:Y:S01]  /*0c60*/  LDC R26, c[0x0][0x610] ;  /* 0x00018400ff1a7b82 */ /* 0x000ee20000000800 */
[----:B------:R-:W-:Y:S05]  /*0c70*/  @!P0 BRA `(.L_x_10) ;  /* 0x0000000000288947 */ /* 0x000fea0003800000 */
[----:B------:R-:W4:Y:S02]  /*0c80*/  LDC R9, c[0x0][0x64c] ;  /* 0x00019300ff097b82 */ /* 0x000f240000000800 */
[----:B----4-:R-:W-:-:S05]  /*0c90*/  IADD3 R9, P0, R14, R9, RZ ;  /* 0x000000090e097210 */ /* 0x010fca0007f1e0ff */
        /* <DEDUP_REMOVED lines=8> */
.L_x_10:
[----:B-1----:R-:W-:Y:S01]  /*0d20*/  SHF.R.U64 R4, R4, R23, R5 ;  /* 0x0000001704047219 */ /* 0x002fe20000001205 */
[----:B0-----:R-:W-:Y:S01]  /*0d30*/  VIADD R6, R15, 0xffffffff ;  /* 0xffffffff0f067836 */ /* 0x001fe20000000000 */
[----:B------:R-:W-:Y:S01]  /*0d40*/  SHF.L.U32 R0, R25, R12, RZ ;  /* 0x0000000c19007219 */ /* 0x000fe200000006ff */
[----:B------:R-:W-:Y:S01]  /*0d50*/  IMAD.MOV.U32 R23, RZ, RZ, R27 ;  /* 0x000000ffff177224 */ /* 0x000fe200078e001b */
[----:B------:R-:W-:Y:S01]  /*0d60*/  LOP3.LUT R5, R29, R10, RZ, 0xc0, !PT ;  /* 0x0000000a1d057212 */ /* 0x000fe200078ec0ff */
[----:B------:R-:W-:Y:S01]  /*0d70*/  IMAD.MOV R7, RZ, RZ, -R4 ;  /* 0x000000ffff077224 */ /* 0x000fe200078e0a04 */
[----:B------:R-:W-:Y:S02]  /*0d80*/  SEL R3, R3, R28, !P1 ;  /* 0x0000001c03037207 */ /* 0x000fe40004800000 */
[----:B------:R-:W-:Y:S01]  /*0d90*/  LOP3.LUT R6, R13, R6, RZ, 0xc0, !PT ;  /* 0x000000060d067212 */ /* 0x000fe200078ec0ff */
[----:B------:R-:W-:Y:S02]  /*0da0*/  IMAD R4, R0, R4, R5 ;  /* 0x0000000400047224 */ /* 0x000fe400078e0205 */
[----:B--2---:R-:W-:-:S02]  /*0db0*/  IMAD R0, R7, R24, R14 ;  /* 0x0000001807007224 */ /* 0x004fc400078e020e */
[----:B---3--:R-:W-:Y:S02]  /*0dc0*/  IMAD R3, R4, R26, R3 ;  /* 0x0000001a04037224 */ /* 0x008fe400078e0203 */
[----:B------:R-:W-:Y:S02]  /*0dd0*/  IMAD.MOV.U32 R5, RZ, RZ, 0x1 ;  /* 0x00000001ff057424 */ /* 0x000fe400078e00ff */
[----:B------:R-:W-:-:S03]  /*0de0*/  IMAD R4, R0, R15, R6 ;  /* 0x0000000f00047224 */ /* 0x000fc600078e0206 */
[----:B------:R-:W-:Y:S02]  /*0df0*/  PRMT R0, R5, 0x7610, R0 ;  /* 0x0000761005007816 */ /* 0x000fe40000000000 */
[----:B------:R-:W-:Y:S02]  /*0e00*/  SEL R152, R4, R3, !P1 ;  /* 0x0000000304987207 */ /* 0x000fe40004800000 */
[----:B------:R-:W-:-:S07]  /*0e10*/  SEL R153, R3, R4, !P1 ;  /* 0x0000000403997207 */ /* 0x000fce0004800000 */
.L_x_8:
[----:B------:R-:W-:-:S08]  /*0e20*/  NOP ;  /* 0x0000000000007918 */ /* 0x000fd00000000000 */
[----:B------:R-:W0:Y:S02]  /*0e30*/  USETMAXREG.TRY_ALLOC.CTAPOOL UP0, 0xe8 ;  /* 0x000000e8000079c8 */ /* 0x000e240008000600 */
[----:B0-----:R-:W-:-:S13]  /*0e40*/  PLOP3.LUT P0, PT, PT, PT, UP0, 0x80, 0x0 ;  /* 0x000000000000781c */ /* 0x001fda0003f0f008 */
[----:B------:R-:W-:Y:S05]  /*0e50*/  @!P0 BRA `(.L_x_8) ;  /* 0xfffffffc00f08947 */ /* 0x000fea000383ffff */
[----:B------:R-:W-:Y:S01]  /*0e60*/  ULDC.64 UR4, c[0x0][0x598] ;  /* 0x0001660000047ab9 */ /* 0x000fe20000000a00 */
[----:B------:R-:W-:Y:S01]  /*0e70*/  ULDC.64 UR36, c[0x0][0x208] ;  /* 0x0000820000247ab9 */ /* 0x000fe20000000a00 */
[----:B------:R-:W-:-:S04]  /*0e80*/  ISETP.NE.U32.AND P0, PT, RZ, UR4, PT ;  /* 0x00000004ff007c0c */ /* 0x000fc8000bf05070 */
[----:B------:R-:W-:-:S13]  /*0e90*/  ISETP.NE.AND.EX P0, PT, RZ, UR5, PT, P0 ;  /* 0x00000005ff007c0c */ /* 0x000fda000bf05300 */
[----:B------:R-:W-:Y:S05]  /*0ea0*/  @!P0 BRA `(.L_x_11) ;  /* 0x00000000001c8947 */ /* 0x000fea0003800000 */
[----:B------:R-:W0:Y:S02]  /*0eb0*/  LDC.64 R4, c[0x0][0x598] ;  /* 0x00016600ff047b82 */ /* 0x000e240000000a00 */
[----:B0-----:R-:W2:Y:S02]  /*0ec0*/  LDG.E.64 R4, desc[UR36][R4.64] ;  /* 0x0000002404047981 */ /* 0x001ea4000c1e1b00 */
[----:B--2---:R-:W-:-:S04]  /*0ed0*/  ISETP.NE.U32.AND P0, PT, R4, RZ, PT ;  /* 0x000000ff0400720c */ /* 0x004fc80003f05070 */
[----:B------:R-:W-:-:S13]  /*0ee0*/  ISETP.NE.AND.EX P0, PT, R5, RZ, PT, P0 ;  /* 0x000000ff0500720c */ /* 0x000fda0003f05300 */
[----:B------:R-:W-:Y:S05]  /*0ef0*/  @!P0 BRA `(.L_x_11) ;  /* 0x0000000000088947 */ /* 0x000fea0003800000 */
[----:B------:R0:W5:Y:S01]  /*0f00*/  LD.E R154, desc[UR36][R4.64] ;  /* 0x00000024049a7980 */ /* 0x000162000c101900 */
[----:B------:R-:W-:Y:S05]  /*0f10*/  BRA `(.L_x_12) ;  /* 0x0000000000247947 */ /* 0x000fea0003800000 */
.L_x_11:
[----:B------:R-:W-:Y:S02]  /*0f20*/  ULDC.64 UR4, c[0x0][0x588] ;  /* 0x0001620000047ab9 */ /* 0x000fe40000000a00 */
[----:B------:R-:W-:-:S04]  /*0f30*/  ISETP.NE.U32.AND P0, PT, RZ, UR4, PT ;  /* 0x00000004ff007c0c */ /* 0x000fc8000bf05070 */
[----:B------:R-:W-:-:S13]  /*0f40*/  ISETP.NE.AND.EX P0, PT, RZ, UR5, PT, P0 ;  /* 0x00000005ff007c0c */ /* 0x000fda000bf05300 */
[----:B------:R-:W-:Y:S05]  /*0f50*/  @!P0 BRA `(.L_x_13) ;  /* 0x00000000000c8947 */ /* 0x000fea0003800000 */
[----:B------:R-:W0:Y:S02]  /*0f60*/  LDC.64 R154, c[0x0][0x588] ;  /* 0x00016200ff9a7b82 */ /* 0x000e240000000a00 */
[----:B0-----:R1:W5:Y:S01]  /*0f70*/  LDG.E R154, desc[UR36][R154.64] ;  /* 0x000000249a9a7981 */ /* 0x001362000c1e1900 */
[----:B------:R-:W-:Y:S05]  /*0f80*/  BRA `(.L_x_12) ;  /* 0x0000000000087947 */ /* 0x000fea0003800000 */
.L_x_13:
[----:B------:R-:W-:Y:S02]  /*0f90*/  ULDC UR4, c[0x0][0x580] ;  /* 0x0001600000047ab9 */ /* 0x000fe40000000800 */
[----:B------:R-:W-:-:S07]  /*0fa0*/  IMAD.U32 R154, RZ, RZ, UR4 ;  /* 0x00000004ff9a7e24 */ /* 0x000fce000f8e00ff */
.L_x_12:
[----:B------:R-:W-:Y:S02]  /*0fb0*/  ULDC.64 UR4, c[0x0][0x5a0] ;  /* 0x0001680000047ab9 */ /* 0x000fe40000000a00 */
[----:B------:R-:W-:-:S04]  /*0fc0*/  ISETP.NE.U32.AND P0, PT, RZ, UR4, PT ;  /* 0x00000004ff007c0c */ /* 0x000fc8000bf05070 */
[----:B------:R-:W-:-:S13]  /*0fd0*/  ISETP.NE.AND.EX P0, PT, RZ, UR5, PT, P0 ;  /* 0x00000005ff007c0c */ /* 0x000fda000bf05300 */
[----:B------:R-:W-:Y:S05]  /*0fe0*/  @!P0 BRA `(.L_x_14) ;  /* 0x00000000001c8947 */ /* 0x000fea0003800000 */
[----:B0-----:R-:W0:Y:S02]  /*0ff0*/  LDC.64 R4, c[0x0][0x5a0] ;  /* 0x00016800ff047b82 */ /* 0x001e240000000a00 */
[----:B0-----:R-:W2:Y:S02]  /*1000*/  LDG.E.64 R4, desc[UR36][R4.64] ;  /* 0x0000002404047981 */ /* 0x001ea4000c1e1b00 */
[----:B--2---:R-:W-:-:S04]  /*1010*/  ISETP.NE.U32.AND P0, PT, R4, RZ, PT ;  /* 0x000000ff0400720c */ /* 0x004fc80003f05070 */
[----:B------:R-:W-:-:S13]  /*1020*/  ISETP.NE.AND.EX P0, PT, R5, RZ, PT, P0 ;  /* 0x000000ff0500720c */ /* 0x000fda0003f05300 */
[----:B------:R-:W-:Y:S05]  /*1030*/  @!P0 BRA `(.L_x_14) ;  /* 0x0000000000088947 */ /* 0x000fea0003800000 */
[----:B-1----:R0:W5:Y:S01]  /*1040*/  LD.E R155, desc[UR36][R4.64] ;  /* 0x00000024049b7980 */ /* 0x002162000c101900 */
[----:B------:R-:W-:Y:S05]  /*1050*/  BRA `(.L_x_15) ;  /* 0x0000000000247947 */ /* 0x000fea0003800000 */
.L_x_14:
[----:B------:R-:W-:Y:S02]  /*1060*/  ULDC.64 UR4, c[0x0][0x590] ;  /* 0x0001640000047ab9 */ /* 0x000fe40000000a00 */
[----:B------:R-:W-:-:S04]  /*1070*/  ISETP.NE.U32.AND P0, PT, RZ, UR4, PT ;  /* 0x00000004ff007c0c */ /* 0x000fc8000bf05070 */
[----:B------:R-:W-:-:S13]  /*1080*/  ISETP.NE.AND.EX P0, PT, RZ, UR5, PT, P0 ;  /* 0x00000005ff007c0c */ /* 0x000fda000bf05300 */
[----:B------:R-:W-:Y:S05]  /*1090*/  @!P0 BRA `(.L_x_16) ;  /* 0x00000000000c8947 */ /* 0x000fea0003800000 */
[----:B0-----:R-:W1:Y:S02]  /*10a0*/  LDC.64 R4, c[0x0][0x590] ;  /* 0x00016400ff047b82 */ /* 0x001e640000000a00 */
[----:B-1----:R1:W5:Y:S01]  /*10b0*/  LDG.E R155, desc[UR36][R4.64] ;  /* 0x00000024049b7981 */ /* 0x002362000c1e1900 */
[----:B------:R-:W-:Y:S05]  /*10c0*/  BRA `(.L_x_15) ;  /* 0x0000000000087947 */ /* 0x000fea0003800000 */
.L_x_16:
[----:B------:R-:W-:Y:S02]  /*10d0*/  ULDC UR4, c[0x0][0x584] ;  /* 0x0001610000047ab9 */ /* 0x000fe40000000800 */
[----:B-1----:R-:W-:-:S07]  /*10e0*/  IMAD.U32 R155, RZ, RZ, UR4 ;  /* 0x00000004ff9b7e24 */ /* 0x002fce000f8e00ff */
.L_x_15:
[----:B------:R-:W-:-:S13]  /*10f0*/  LOP3.LUT P0, RZ, R0, 0xff, RZ, 0xc0, !PT ;  /* 0x000000ff00ff7812 */ /* 0x000fda000780c0ff */
[----:B------:R-:W-:Y:S05]  /*1100*/  @!P0 EXIT ;  /* 0x000000000000894d */ /* 0x000fea0003800000 */
[----:B------:R-:W-:Y:S01]  /*1110*/  ULDC UR4, c[0x0][0x28c] ;  /* 0x0000a30000047ab9 */ /* 0x000fe20000000800 */
[----:B------:R-:W-:Y:S01]  /*1120*/  LOP3.LUT R157, R19, 0x1, RZ, 0xfc, !PT ;  /* 0x00000001139d7812 */ /* 0x000fe200078efcff */
[----:B------:R-:W-:Y:S01]  /*1130*/  UIADD3 UR4, UR4, 0x1f, URZ ;  /* 0x0000001f04047890 */ /* 0x000fe2000fffe03f */
[----:B------:R-:W-:Y:S01]  /*1140*/  UMOV UR38, URZ ;  /* 0x0000003f00267c82 */ /* 0x000fe20008000000 */
[----:B------:R-:W-:Y:S02]  /*1150*/  UMOV UR39, URZ ;  /* 0x0000003f00277c82 */ /* 0x000fe40008000000 */
[----:B------:R-:W-:-:S04]  /*1160*/  USHF.R.S32.HI UR5, URZ, 0x1f, UR4 ;  /* 0x0000001f3f057899 */ /* 0x000fc80008011404 */
[----:B------:R-:W-:-:S04]  /*1170*/  ULEA.HI UR5, UR5, UR4, URZ, 0x5 ;  /* 0x0000000405057291 */ /* 0x000fc8000f8f283f */
[----:B------:R-:W-:-:S12]  /*1180*/  USHF.R.S32.HI UR40, URZ, 0x5, UR5 ;  /* 0x000000053f287899 */ /* 0x000fd80008011405 */
.L_x_290:
[----:B------:R-:W-:Y:S01]  /*1190*/  LOP3.LUT R0, R18, 0x80, RZ, 0xc0, !PT ;  /* 0x0000008012007812 */ /* 0x000fe200078ec0ff */
[----:B--2---:R-:W2:Y:S01]  /*11a0*/  S2UR UR7, SR_CgaCtaId ;  /* 0x00000000000779c3 */ /* 0x004ea20000008800 */
[----:B------:R-:W-:Y:S02]  /*11b0*/  UMOV UR6, 0x400 ;  /* 0x0000040000067882 */ /* 0x000fe40000000000 */
[----:B------:R-:W-:-:S06]  /*11c0*/  SHF.R.U32.HI R0, RZ, 0x7, R0 ;  /* 0x00000007ff007819 */ /* 0x000fcc0000011600 */
[----:B---3--:R-:W3:Y:S01]  /*11d0*/  SHFL.IDX PT, R0, R0, RZ, 0x1f ;  /* 0x00001fff00007589 */ /* 0x008ee200000e0000 */
[----:B--2---:R-:W-:Y:S01]  /*11e0*/  ULEA UR6, UR7, UR6, 0x18 ;  /* 0x0000000607067291 */ /* 0x004fe2000f8ec03f */
[----:B---3--:R-:W-:-:S13]  /*11f0*/  R2UR UR4, R0 ;  /* 0x00000000000472ca */ /* 0x008fda00000e0000 */
[----:B------:R-:W-:-:S04]  /*1200*/  ULEA.HI UR5, UR4, UR4, URZ, 0x1 ;  /* 0x0000000404057291 */ /* 0x000fc8000f8f083f */
[----:B------:R-:W-:-:S04]  /*1210*/  ULOP3.LUT UR5, UR5, 0xffffe, URZ, 0xc0, !UPT ;  /* 0x000ffffe05057892 */ /* 0x000fc8000f8ec03f */
[----:B------:R-:W-:-:S03]  /*1220*/  UIADD3 UR5, UR4, -UR5, URZ ;  /* 0x8000000504057290 */ /* 0x000fc6000fffe03f */
[----:B------:R-:W-:Y:S01]  /*1230*/  ULDC UR4, c[0x0][0x28c] ;  /* 0x0000a30000047ab9 */ /* 0x000fe20000000800 */
[----:B------:R-:W-:Y:S01]  /*1240*/  ULEA UR5, UR5, UR6, 0xc ;  /* 0x0000000605057291 */ /* 0x000fe2000f8e603f */
[----:B------:R-:W-:-:S03]  /*1250*/  ISETP.LT.AND P0, PT, RZ, UR4, PT ;  /* 0x00000004ff007c0c */ /* 0x000fc6000bf01270 */
[----:B------:R-:W-:-:S04]  /*1260*/  UIADD3 UR5, UR5, 0x100, URZ ;  /* 0x0000010005057890 */ /* 0x000fc8000fffe03f */
[----:B------:R-:W-:-:S04]  /*1270*/  USHF.R.U32.HI UR5, URZ, 0x4, UR5 ;  /* 0x000000043f057899 */ /* 0x000fc80008011605 */
[----:B------:R-:W-:Y:S02]  /*1280*/  ULOP3.LUT UR41, UR5, 0x3fff, URZ, 0xc0, !UPT ;  /* 0x00003fff05297892 */ /* 0x000fe4000f8ec03f */
[----:B-1----:R-:W-:Y:S10]  /*1290*/  @P0 BRA `(.L_x_17) ;  /* 0x0000000000400947 */ /* 0x002ff40003800000 */
[----:B------:R-:W-:Y:S01]  /*12a0*/  MOV R0, 0x0 ;  /* 0x0000000000007802 */ /* 0x000fe20000000f00 */
[----:B------:R-:W-:Y:S01]  /*12b0*/  ULDC.64 UR4, c[0x4][0x68] ;  /* 0x01001a0000047ab9 */ /* 0x000fe20000000a00 */
[----:B------:R-:W-:Y:S01]  /*12c0*/  ULDC.64 UR6, c[0x4][0x8] ;  /* 0x0100020000067ab9 */ /* 0x000fe20000000a00 */
[----:B01----:R-:W-:Y:S01]  /*12d0*/  IMAD.U32 R4, RZ, RZ, UR4 ;  /* 0x00000004ff047e24 */ /* 0x003fe2000f8e00ff */
[----:B------:R0:W1:Y:S01]  /*12e0*/  LDC.64 R14, c[0x4][R0] ;  /* 0x01000000000e7b82 */ /* 0x0000620000000a00 */
[----:B------:R-:W-:Y:S01]  /*12f0*/  IMAD.U32 R5, RZ, RZ, UR5 ;  /* 0x00000005ff057e24 */ /* 0x000fe2000f8e00ff */
[----:B------:R-:W-:Y:S01]  /*1300*/  ULDC.64 UR4, c[0x4][0x70] ;  /* 0x01001c0000047ab9 */ /* 0x000fe20000000a00 */
[----:B------:R-:W-:Y:S02]  /*1310*/  IMAD.U32 R10, RZ, RZ, UR6 ;  /* 0x00000006ff0a7e24 */ /* 0x000fe4000f8e00ff */
[----:B------:R-:W-:Y:S02]  /*1320*/  IMAD.U32 R6, RZ, RZ, UR4 ;  /* 0x00000004ff067e24 */ /* 0x000fe4000f8e00ff */
[----:B------:R-:W-:-:S02]  /*1330*/  IMAD.U32 R7, RZ, RZ, UR5 ;  /* 0x00000005ff077e24 */ /* 0x000fc4000f8e00ff */
[----:B------:R-:W-:Y:S02]  /*1340*/  IMAD.U32 R11, RZ, RZ, UR7 ;  /* 0x00000007ff0b7e24 */ /* 0x000fe4000f8e00ff */
[----:B------:R-:W-:Y:S02]  /*1350*/  IMAD.MOV.U32 R8, RZ, RZ, 0x1e1 ;  /* 0x000001e1ff087424 */ /* 0x000fe400078e00ff */
[----:B------:R-:W-:Y:S02]  /*1360*/  IMAD.MOV.U32 R12, RZ, RZ, 0x1 ;  /* 0x00000001ff0c7424 */ /* 0x000fe400078e00ff */
[----:B0-----:R-:W-:-:S07]  /*1370*/  IMAD.MOV.U32 R13, RZ, RZ, RZ ;  /* 0x000000ffff0d7224 */ /* 0x001fce00078e00ff */
[----:B------:R-:W-:-:S07]  /*1380*/  LEPC R20, `(.L_x_17) ;  /* 0x000000001014794e */ /* 0x000fce0000000000 */
[----:B-1---5:R-:W-:Y:S05]  /*1390*/  CALL.ABS.NOINC R14 ;  /* 0x000000000e007343 */ /* 0x022fea0003c00000 */
.L_x_17:
[----:B------:R-:W-:-:S13]  /*13a0*/  ISETP.NE.AND P0, PT, R157, 0x3, PT ;  /* 0x000000039d00780c */ /* 0x000fda0003f05270 */
[----:B------:R-:W-:Y:S05]  /*13b0*/  @!P0 BRA `(.L_x_18) ;  /* 0x0000000000048947 */ /* 0x000fea0003800000 */
[----:B------:R-:W-:Y:S01]  /*13c0*/  BPT.TRAP 0x1 ;  /* 0x000000040000795c */ /* 0x000fe20000300000 */
.L_x_18:
[----:B------:R-:W2:Y:S01]  /*13d0*/  S2UR UR5, SR_CgaCtaId ;  /* 0x00000000000579c3 */ /* 0x000ea20000008800 */
[----:B------:R-:W-:Y:S01]  /*13e0*/  UMOV UR4, 0x400 ;  /* 0x0000040000047882 */ /* 0x000fe20000000000 */
[----:B------:R-:W-:Y:S02]  /*13f0*/  IMAD.U32 R0, RZ, RZ, UR38 ;  /* 0x00000026ff007e24 */ /* 0x000fe4000f8e00ff */
[----:B------:R-:W-:-:S03]  /*1400*/  IMAD.U32 R3, RZ, RZ, UR39 ;  /* 0x00000027ff037e24 */ /* 0x000fc6000f8e00ff */
[----:B------:R-:W-:Y:S01]  /*1410*/  SHF.L.U32 R0, R0, 0x1f, RZ ;  /* 0x0000001f00007819 */ /* 0x000fe200000006ff */
[----:B--2---:R-:W-:-:S06]  /*1420*/  ULEA UR4, UR5, UR4, 0x18 ;  /* 0x0000000405047291 */ /* 0x004fcc000f8ec03f */
[----:B------:R-:W-:-:S04]  /*1430*/  IMAD.U32 R6, RZ, RZ, UR4 ;  /* 0x00000004ff067e24 */ /* 0x000fc8000f8e00ff */
[----:B------:R-:W-:-:S04]  /*1440*/  IMAD R3, R3, 0x8, R6 ;  /* 0x0000000803037824 */ /* 0x000fc800078e0206 */
[----:B------:R2:W3:Y:S01]  /*1450*/  SYNCS.PHASECHK.TRANS64.TRYWAIT P1, [R3+URZ], R0 ;  /* 0x00000000030075a7 */ /* 0x0004e2000802017f */
[----:B------:R-:W-:Y:S05]  /*1460*/  @!P0 BRA `(.L_x_19) ;  /* 0x0000000000048947 */ /* 0x000fea0003800000 */
[----:B------:R-:W-:Y:S01]  /*1470*/  BPT.TRAP 0x1 ;  /* 0x000000040000795c */ /* 0x000fe20000300000 */
.L_x_19:
[----:B---3--:R-:W-:Y:S05]  /*1480*/  @P1 BRA `(.L_x_20) ;  /* 0x0000000000081947 */ /* 0x008fea0003800000 */
[----:B------:R-:W3:Y:S02]  /*1490*/  SYNCS.PHASECHK.TRANS64.TRYWAIT P1, [R3+URZ], R0 ;  /* 0x00000000030075a7 */ /* 0x000ee4000802017f */
[----:B---3--:R-:W-:Y:S05]  /*14a0*/  @!P1 BRA `(.L_x_21) ;  /* 0x000000a000489947 */ /* 0x008fea0003800000 */
.L_x_20:
[----:B------:R-:W-:-:S04]  /*14b0*/  UISETP.LT.AND UP0, UPT, UR40, 0x1, UPT ;  /* 0x000000012800788c */ /* 0x000fc8000bf01270 */
[----:B------:R-:W-:-:S06]  /*14c0*/  USEL UR4, UR40, 0x1, UP0 ;  /* 0x0000000128047887 */ /* 0x000fcc0008000000 */
[----:B--23--:R-:W-:Y:S01]  /*14d0*/  IMAD.U32 R0, RZ, RZ, UR4 ;  /* 0x00000004ff007e24 */ /* 0x00cfe2000f8e00ff */
[----:B------:R-:W-:Y:S05]  /*14e0*/  WARPSYNC.ALL ;  /* 0x0000000000007948 */ /* 0x000fea0003800000 */
[----:B------:R-:W-:-:S04]  /*14f0*/  IADD3 R0, -R0, UR40, RZ ;  /* 0x0000002800007c10 */ /* 0x000fc8000fffe1ff */
[----:B------:R-:W-:Y:S02]  /*1500*/  ISETP.GE.AND P1, PT, R0, 0x1, PT ;  /* 0x000000010000780c */ /* 0x000fe40003f26270 */
[----:B------:R-:W-:Y:S01]  /*1510*/  R2UR UR4, R6 ;  /* 0x00000000060472ca */ /* 0x000fe200000e0000 */
[----:B------:R-:W-:Y:S01]  /*1520*/  ULOP3.LUT UR41, UR41, 0x10000, URZ, 0xfc, !UPT ;  /* 0x0001000029297892 */ /* 0x000fe2000f8efc3f */
[----:B------:R-:W-:Y:S01]  /*1530*/  WARPGROUP.ARRIVE ;  /* 0x00000000000079c5 */ /* 0x000fe20000000000 */
[----:B------:R-:W-:Y:S01]  /*1540*/  UMOV UR5, 0x80000020 ;  /* 0x8000002000057882 */ /* 0x000fe20000000000 */
[----:B------:R-:W-:-:S09]  /*1550*/  UMOV UR7, 0x80000020 ;  /* 0x8000002000077882 */ /* 0x000fd20000000000 */
[----:B------:R-:W-:-:S04]  /*1560*/  UIADD3 UR4, UR4, 0x8100, URZ ;  /* 0x0000810004047890 */ /* 0x000fc8000fffe03f */
[----:B------:R-:W-:-:S04]  /*1570*/  USHF.R.U32.HI UR4, URZ, 0x4, UR4 ;  /* 0x000000043f047899 */ /* 0x000fc80008011604 */
[----:B------:R-:W-:-:S04]  /*1580*/  ULOP3.LUT UR4, UR4, 0x3fff, URZ, 0xc0, !UPT ;  /* 0x00003fff04047892 */ /* 0x000fc8000f8ec03f */
[----:B------:R-:W-:Y:S02]  /*1590*/  ULOP3.LUT UR9, UR4, 0x10000, URZ, 0xfc, !UPT ;  /* 0x0001000004097892 */ /* 0x000fe4000f8efc3f */
[----:B------:R-:W-:Y:S02]  /*15a0*/  ULEA UR4, UR39, UR41, 0x9 ;  /* 0x0000002927047291 */ /* 0x000fe4000f8e483f */
[----:B------:R-:W-:-:S09]  /*15b0*/  ULEA UR6, UR39, UR9, 0xa ;  /* 0x0000000927067291 */ /* 0x000fd2000f8e503f */
[----:B------:R-:W-:Y:S01]  /*15c0*/  HGMMA.64x256x16.F32.BF16 R24, gdesc[UR4], RZ, !UPT, gsb0 ;  /* 0x03e00000041879f0 */ /* 0x000fe2000c0018ff */
[----:B------:R-:W-:Y:S02]  /*15d0*/  UIADD3 UR4, UR4, 0x2, URZ ;  /* 0x0000000204047890 */ /* 0x000fe4000fffe03f */
[----:B------:R-:W-:Y:S01]  /*15e0*/  UIADD3 UR6, UR6, 0x2, URZ ;  /* 0x0000000206067890 */ /* 0x000fe2000fffe03f */
[----:B------:R-:W-:Y:S01]  /*15f0*/  UMOV UR5, 0x80000020 ;  /* 0x8000002000057882 */ /* 0x000fe20000000000 */
[----:B------:R-:W-:Y:S01]  /*1600*/  UMOV UR7, 0x80000020 ;  /* 0x8000002000077882 */ /* 0x000fe20000000000 */
[----:B------:R-:W-:Y:S02]  /*1610*/  WARPGROUP.DEPBAR.LE gsb0, 0x0 ;  /* 0x00008000000079c5 */ /* 0x000fe40000010000 */
[----:B------:R-:W-:-:S15]  /*1620*/  WARPGROUP.ARRIVE ;  /* 0x00000000000079c5 */ /* 0x000fde0000000000 */
[----:B------:R-:W-:-:S05]  /*1630*/  NOP ;  /* 0x0000000000007918 */ /* 0x000fca0000000000 */
[----:B------:R-:W-:Y:S03]  /*1640*/  HGMMA.64x256x16.F32.BF16 R24, gdesc[UR4], R24, gsb0 ;  /* 0x03e00000041879f0 */ /* 0x000fe60008001818 */
[----:B------:R-:W-:Y:S02]  /*1650*/  WARPGROUP.DEPBAR.LE gsb0, 0x0 ;  /* 0x00008000000079c5 */ /* 0x000fe40000010000 */
[----:B------:R-:W-:Y:S05]  /*1660*/  @!P1 BRA `(.L_x_22) ;  /* 0x0000000000e89947 */ /* 0x000fea0003800000 */
[----:B------:R-:W-:Y:S02]  /*1670*/  UIADD3 UR4, UR39, 0x1, URZ ;  /* 0x0000000127047890 */ /* 0x000fe4000fffe03f */
[----:B------:R-:W-:Y:S02]  /*1680*/  IMAD.U32 R3, RZ, RZ, UR39 ;  /* 0x00000027ff037e24 */ /* 0x000fe4000f8e00ff */
[----:B------:R-:W-:-:S04]  /*1690*/  UISETP.NE.AND UP0, UPT, UR4, 0x4, UPT ;  /* 0x000000040400788c */ /* 0x000fc8000bf05270 */
[----:B------:R-:W-:Y:S02]  /*16a0*/  USEL UR5, URZ, 0x1, UP0 ;  /* 0x000000013f057887 */ /* 0x000fe40008000000 */
[----:B------:R-:W-:Y:S02]  /*16b0*/  USEL UR8, UR4, URZ, UP0 ;  /* 0x0000003f04087287 */ /* 0x000fe40008000000 */
[----:B------:R-:W-:-:S06]  /*16c0*/  ULOP3.LUT UR5, UR38, UR5, URZ, 0x3c, !UPT ;  /* 0x0000000526057292 */ /* 0x000fcc000f8e3c3f */
[----:B------:R-:W-:-:S07]  /*16d0*/  IMAD.U32 R7, RZ, RZ, UR5 ;  /* 0x00000005ff077e24 */ /* 0x000fce000f8e00ff */
.L_x_29:
[----:B------:R-:W-:Y:S05]  /*16e0*/  @!P0 BRA `(.L_x_23) ;  /* 0x0000000000048947 */ /* 0x000fea0003800000 */
[----:B------:R-:W-:Y:S01]  /*16f0*/  BPT.TRAP 0x1 ;  /* 0x000000040000795c */ /* 0x000fe20000300000 */
.L_x_23:
[----:B------:R-:W2:Y:S01]  /*1700*/  S2UR UR5, SR_CgaCtaId ;  /* 0x00000000000579c3 */ /* 0x000ea20000008800 */
[----:B------:R-:W-:Y:S01]  /*1710*/  UMOV UR4, 0x400 ;  /* 0x0000040000047882 */ /* 0x000fe20000000000 */
[----:B01----:R-:W-:Y:S01]  /*1720*/  IMAD.U32 R5, RZ, RZ, UR8 ;  /* 0x00000008ff057e24 */ /* 0x003fe2000f8e00ff */
[----:B------:R-:W-:Y:S01]  /*1730*/  SHF.L.U32 R4, R7, 0x1f, RZ ;  /* 0x0000001f07047819 */ /* 0x000fe200000006ff */
[----:B--2---:R-:W-:-:S06]  /*1740*/  ULEA UR4, UR5, UR4, 0x18 ;  /* 0x0000000405047291 */ /* 0x004fcc000f8ec03f */
[----:B------:R-:W-:-:S04]  /*1750*/  IMAD.U32 R6, RZ, RZ, UR4 ;  /* 0x00000004ff067e24 */ /* 0x000fc8000f8e00ff */
[----:B------:R-:W-:-:S04]  /*1760*/  IMAD R5, R5, 0x8, R6 ;  /* 0x0000000805057824 */ /* 0x000fc800078e0206 */
[----:B------:R0:W1:Y:S01]  /*1770*/  SYNCS.PHASECHK.TRANS64.TRYWAIT P1, [R5+URZ], R4 ;  /* 0x00000004050075a7 */ /* 0x000062000802017f */
[----:B------:R-:W-:Y:S05]  /*1780*/  @!P0 BRA `(.L_x_24) ;  /* 0x0000000000048947 */ /* 0x000fea0003800000 */
[----:B------:R-:W-:Y:S01]  /*1790*/  BPT.TRAP 0x1 ;  /* 0x000000040000795c */ /* 0x000fe20000300000 */
.L_x_24:
[----:B-1----:R-:W-:Y:S05]  /*17a0*/  @P1 BRA `(.L_x_25) ;  /* 0x0000000000081947 */ /* 0x002fea0003800000 */
[----:B------:R-:W1:Y:S02]  /*17b0*/  SYNCS.PHASECHK.TRANS64.TRYWAIT P1, [R5+URZ], R4 ;  /* 0x00000004050075a7 */ /* 0x000e64000802017f */
[----:B-1----:R-:W-:Y:S05]  /*17c0*/  @!P1 BRA `(.L_x_26) ;  /* 0x0000009c00949947 */ /* 0x002fea0003800000 */
.L_x_25:
[----:B------:R-:W-:Y:S01]  /*17d0*/  ULEA UR4, UR8, UR41, 0x9 ;  /* 0x0000002908047291 */ /* 0x000fe2000f8e483f */
[----:B------:R-:W-:Y:S01]  /*17e0*/  WARPGROUP.ARRIVE ;  /* 0x00000000000079c5 */ /* 0x000fe20000000000 */
[----:B------:R-:W-:Y:S01]  /*17f0*/  ULEA UR6, UR8, UR9, 0xa ;  /* 0x0000000908067291 */ /* 0x000fe2000f8e503f */
[----:B------:R-:W-:Y:S01]  /*1800*/  UMOV UR5, 0x80000020 ;  /* 0x8000002000057882 */ /* 0x000fe20000000000 */
[----:B------:R-:W-:-:S07]  /*1810*/  UMOV UR7, 0x80000020 ;  /* 0x8000002000077882 */ /* 0x000fce0000000000 */
[----:B------:R-:W-:Y:S01]  /*1820*/  HGMMA.64x256x16.F32.BF16 R24, gdesc[UR4], R24, gsb0 ;  /* 0x03e00000041879f0 */ /* 0x000fe20008001818 */
        /* <DEDUP_REMOVED lines=10> */
[----:B------:R-:W-:Y:S01]  /*18d0*/  BPT.TRAP 0x1 ;  /* 0x000000040000795c */ /* 0x000fe20000300000 */
.L_x_27:
[----:B------:R-:W-:-:S13]  /*18e0*/  ISETP.NE.AND P1, PT, R156, RZ, PT ;  /* 0x000000ff9c00720c */ /* 0x000fda0003f25270 */
[----:B01----:R-:W-:-:S04]  /*18f0*/  @P1 IMAD R4, R3, 0x8, R6 ;  /* 0x0000000803041824 */ /* 0x003fc800078e0206 */
[----:B------:R-:W-:-:S05]  /*1900*/  @P1 VIADD R5, R4, 0x20 ;  /* 0x0000002004051836 */ /* 0x000fca0000000000 */
[----:B------:R-:W-:-:S04]  /*1910*/  @P1 PRMT R5, R22, 0x654, R5 ;  /* 0x0000065416051816 */ /* 0x000fc80000000005 */
[----:B------:R0:W-:Y:S01]  /*1920*/  @P1 SYNCS.ARRIVE.TRANS64.RED.A1T0 RZ, [R5+URZ], RZ ;  /* 0x000000ff05ff19a7 */ /* 0x0001e2000810043f */
[----:B------:R-:W-:-:S13]  /*1930*/  ISETP.GT.U32.AND P1, PT, R19, 0x1, PT ;  /* 0x000000011300780c */ /* 0x000fda0003f24070 */
[----:B0-----:R-:W-:Y:S05]  /*1940*/  @P1 BRA `(.L_x_28) ;  /* 0x0000000000041947 */ /* 0x001fea0003800000 */
[----:B------:R-:W-:Y:S01]  /*1950*/  BPT.TRAP 0x1 ;  /* 0x000000040000795c */ /* 0x000fe20000300000 */
.L_x_28:
[----:B------:R-:W-:Y:S01]  /*1960*/  UIADD3 UR8, UR8, 0x1, URZ ;  /* 0x0000000108087890 */ /* 0x000fe2000fffe03f */
[C---:B------:R-:W-:Y:S01]  /*1970*/  ISETP.GT.AND P2, PT, R0.reuse, 0x1, PT ;  /* 0x000000010000780c */ /* 0x040fe20003f44270 */
[----:B------:R-:W-:Y:S02]  /*1980*/  VIADD R3, R3, 0x1 ;  /* 0x0000000103037836 */ /* 0x000fe40000000000 */
[----:B------:R-:W-:Y:S01]  /*1990*/  UISETP.NE.AND UP0, UPT, UR8, 0x4, UPT ;  /* 0x000000040800788c */ /* 0x000fe2000bf05270 */
[----:B------:R-:W-:Y:S02]  /*19a0*/  VIADD R0, R0, 0xffffffff ;  /* 0xffffffff00007836 */ /* 0x000fe40000000000 */
[C---:B------:R-:W-:Y:S01]  /*19b0*/  ISETP.NE.AND P1, PT, R3.reuse, 0x4, PT ;  /* 0x000000040300780c */ /* 0x040fe20003f25270 */
[----:B------:R-:W-:Y:S02]  /*19c0*/  USEL UR4, URZ, 0x1, UP0 ;  /* 0x000000013f047887 */ /* 0x000fe40008000000 */
[----:B------:R-:W-:Y:S01]  /*19d0*/  USEL UR8, UR8, URZ, UP0 ;  /* 0x0000003f08087287 */ /* 0x000fe20008000000 */
[----:B------:R-:W-:-:S03]  /*19e0*/  SEL R3, R3, RZ, P1 ;  /* 0x000000ff03037207 */ /* 0x000fc60000800000 */
[----:B------:R-:W-:Y:S01]  /*19f0*/  LOP3.LUT R7, R7, UR4, RZ, 0x3c, !PT ;  /* 0x0000000407077c12 */ /* 0x000fe2000f8e3cff */
[----:B------:R-:W-:Y:S07]  /*1a00*/  @P2 BRA `(.L_x_29) ;  /* 0xfffffffc00342947 */ /* 0x000fee000383ffff */
.L_x_22:
[----:B------:R-:W2:Y:S02]  /*1a10*/  LDC R0, c[0x0][0x28c] ;  /* 0x0000a300ff007b82 */ /* 0x000ea40000000800 */
[----:B--2---:R-:W-:-:S13]  /*1a20*/  ISETP.GE.AND P1, PT, R0, 0x1, PT ;  /* 0x000000010000780c */ /* 0x004fda0003f26270 */
[----:B------:R-:W-:Y:S05]  /*1a30*/  @!P1 BRA `(.L_x_30) ;  /* 0x0000000000409947 */ /* 0x000fea0003800000 */
[----:B------:R-:W-:Y:S05]  /*1a40*/  @!P0 BRA `(.L_x_31) ;  /* 0x0000000000048947 */ /* 0x000fea0003800000 */
[----:B------:R-:W-:Y:S01]  /*1a50*/  BPT.TRAP 0x1 ;  /* 0x000000040000795c */ /* 0x000fe20000300000 */
.L_x_31:
[----:B------:R-:W-:Y:S01]  /*1a60*/  ISETP.NE.AND P0, PT, R156, RZ, PT ;  /* 0x000000ff9c00720c */ /* 0x000fe20003f05270 */
[----:B------:R-:W-:-:S12]  /*1a70*/  UISETP.LT.AND UP1, UPT, UR40, 0x1, UPT ;  /* 0x000000012800788c */ /* 0x000fd8000bf21270 */
[----:B------:R-:W-:-:S05]  /*1a80*/  VOTEU.ANY UP0, P0 ;  /* 0x00000000003f7886 */ /* 0x000fca0000000100 */
[----:B------:R-:W-:-:S04]  /*1a90*/  @UP0 USEL UR4, UR40, 0x1, UP1 ;  /* 0x0000000128040887 */ /* 0x000fc80008800000 */
[----:B------:R-:W-:-:S06]  /*1aa0*/  @UP0 UIADD3 UR4, UR39, UR40, -UR4 ;  /* 0x0000002827040290 */ /* 0x000fcc000fffe804 */
[----:B------:R-:W-:-:S04]  /*1ab0*/  IMAD.U32 R0, RZ, RZ, UR4 ;  /* 0x00000004ff007e24 */ /* 0x000fc8000f8e00ff */
[----:B------:R-:W-:-:S05]  /*1ac0*/  @P0 IMAD.SHL.U32 R0, R0, 0x8, RZ ;  /* 0x0000000800000824 */ /* 0x000fca00078e00ff */
[----:B------:R-:W-:-:S04]  /*1ad0*/  @P0 LOP3.LUT R0, R0, 0x18, RZ, 0xc0, !PT ;  /* 0x0000001800000812 */ /* 0x000fc800078ec0ff */
[----:B------:R-:W-:-:S04]  /*1ae0*/  @P0 IADD3 R3, R6, 0x20, R0 ;  /* 0x0000002006030810 */ /* 0x000fc80007ffe000 */
[----:B------:R-:W-:-:S04]  /*1af0*/  @P0 PRMT R3, R22, 0x654, R3 ;  /* 0x0000065416030816 */ /* 0x000fc80000000003 */
[----:B------:R2:W-:Y:S01]  /*1b00*/  @P0 SYNCS.ARRIVE.TRANS64.RED.A1T0 RZ, [R3+URZ], RZ ;  /* 0x000000ff03ff09a7 */ /* 0x0005e2000810043f */
[----:B------:R-:W-:-:S13]  /*1b10*/  ISETP.GT.U32.AND P0, PT, R19, 0x1, PT ;  /* 0x000000011300780c */ /* 0x000fda0003f04070 */
[----:B--2---:R-:W-:Y:S05]  /*1b20*/  @P0 BRA `(.L_x_30) ;  /* 0x0000000000040947 */ /* 0x004fea0003800000 */
[----:B------:R-:W-:Y:S01]  /*1b30*/  BPT.TRAP 0x1 ;  /* 0x000000040000795c */ /* 0x000fe20000300000 */
.L_x_30:
[----:B------:R-:W2:Y:S01]  /*1b40*/  LDC R7, c[0x0][0x288] ;  /* 0x0000a200ff077b82 */ /* 0x000ea20000000800 */
[--C-:B------:R-:W-:Y:S01]  /*1b50*/  SHF.R.U32.HI R0, RZ, 0x2, R18.reuse ;  /* 0x00000002ff007819 */ /* 0x100fe20000011612 */
[----:B------:R-:W-:Y:S01]  /*1b60*/  UIADD3 UR39, UR40, UR39, URZ ;  /* 0x0000002728277290 */ /* 0x000fe2000fffe03f */
[----:B01----:R-:W-:Y:S01]  /*1b70*/  LOP3.LUT R4, R18, 0x60, RZ, 0xc0, !PT ;  /* 0x0000006012047812 */ /* 0x003fe200078ec0ff */
[----:B------:R-:W-:Y:S01]  /*1b80*/  ULDC UR8, c[0x0][0x284] ;  /* 0x0000a10000087ab9 */ /* 0x000fe20000000800 */
[----:B------:R-:W-:Y:S01]  /*1b90*/  SHF.R.U32.HI R5, RZ, 0x7, R18 ;  /* 0x00000007ff057819 */ /* 0x000fe20000011612 */
[----:B------:R-:W-:Y:S01]  /*1ba0*/  USHF.R.U32.HI UR4, URZ, 0x2, UR39 ;  /* 0x000000023f047899 */ /* 0x000fe20008011627 */
[----:B------:R-:W-:Y:S01]  /*1bb0*/  LOP3.LUT R3, R0, 0x7, RZ, 0xc0, !PT ;  /* 0x0000000700037812 */ /* 0x000fe200078ec0ff */
[----:B------:R-:W-:Y:S01]  /*1bc0*/  UISETP.GT.U32.AND UP1, UPT, UR39, 0x3, UPT ;  /* 0x000000032700788c */ /* 0x000fe2000bf24070 */
[----:B------:R-:W-:Y:S01]  /*1bd0*/  SHF.R.U32.HI R10, RZ, 0x1, R4 ;  /* 0x00000001ff0a7819 */ /* 0x000fe20000011604 */
[----:B------:R-:W-:Y:S01]  /*1be0*/  IMAD.SHL.U32 R4, R18, 0x2, RZ ;  /* 0x0000000212047824 */ /* 0x000fe200078e00ff */
[----:B------:R-:W-:Y:S01]  /*1bf0*/  LOP3.LUT R0, R5, 0x1, RZ, 0xc0, !PT ;  /* 0x0000000105007812 */ /* 0x000fe200078ec0ff */
[----:B------:R-:W-:Y:S01]  /*1c00*/  ULOP3.LUT UR4, UR4, 0x1, URZ, 0xc0, !UPT ;  /* 0x0000000104047892 */ /* 0x000fe2000f8ec03f */
[----:B------:R-:W-:Y:S01]  /*1c10*/  IADD3 R5, RZ, -R10, -R3 ;  /* 0x8000000aff057210 */ /* 0x000fe20007ffe803 */
[----:B------:R-:W-:Y:S01]  /*1c20*/  ULDC.64 UR6, c[0x0][0x5d0] ;  /* 0x0001740000067ab9 */ /* 0x000fe20000000a00 */
[----:B------:R-:W-:Y:S01]  /*1c30*/  LOP3.LUT R9, R4, 0x6, RZ, 0xc0, !PT ;  /* 0x0000000604097812 */ /* 0x000fe200078ec0ff */
[C---:B------:R-:W-:Y:S01]  /*1c40*/  IMAD.SHL.U32 R6, R0.reuse, 0x40, RZ ;  /* 0x0000004000067824 */ /* 0x040fe200078e00ff */
[----:B------:R-:W-:Y:S01]  /*1c50*/  UISETP.NE.U32.AND UP0, UPT, UR4, 0x1, UPT ;  /* 0x000000010400788c */ /* 0x000fe2000bf05070 */
[----:B------:R-:W-:Y:S01]  /*1c60*/  IMAD R11, R0, -0x40, R5 ;  /* 0xffffffc0000b7824 */ /* 0x000fe200078e0205 */
[----:B------:R-:W-:Y:S01]  /*1c70*/  LOP3.LUT R0, R18, 0x3, RZ, 0xc0, !PT ;  /* 0x0000000312007812 */ /* 0x000fe200078ec0ff */
[----:B------:R-:W-:Y:S01]  /*1c80*/  UISETP.LT.U32.AND UP1, UPT, UR40, 0x4, UP1 ;  /* 0x000000042800788c */ /* 0x000fe20008f21070 */
[----:B------:R-:W-:Y:S01]  /*1c90*/  PRMT R8, R9, 0x6540, R152 ;  /* 0x0000654009087816 */ /* 0x000fe20000000098 */
[----:B------:R-:W-:Y:S01]  /*1ca0*/  IMAD.SHL.U32 R152, R152, 0x100, RZ ;  /* 0x0000010098987824 */ /* 0x000fe200078e00ff */
[----:B------:R-:W-:Y:S01]  /*1cb0*/  SHF.R.S32.HI R21, RZ, 0x1f, R23 ;  /* 0x0000001fff157819 */ /* 0x000fe20000011417 */
[----:B--2---:R-:W-:Y:S01]  /*1cc0*/  IMAD R13, R0, -0x2, R7 ;  /* 0xfffffffe000d7824 */ /* 0x004fe200078e0207 */
[----:B------:R-:W-:Y:S01]  /*1cd0*/  UISETP.GT.U32.AND UP0, UPT, UR40, 0x3, !UP0 ;  /* 0x000000032800788c */ /* 0x000fe2000c704070 */
[----:B------:R-:W-:Y:S01]  /*1ce0*/  IMAD.SHL.U32 R0, R153, 0x80, RZ ;  /* 0x0000008099007824 */ /* 0x000fe200078e00ff */
[----:B------:R-:W-:Y:S01]  /*1cf0*/  ISETP.GE.AND P0, PT, R152, R7, PT ;  /* 0x000000079800720c */ /* 0x000fe20003f06270 */
[----:B------:R-:W-:Y:S01]  /*1d00*/  IMAD R4, R21, UR6, RZ ;  /* 0x0000000615047c24 */ /* 0x000fe2000f8e02ff */
[----:B------:R-:W-:Y:S01]  /*1d10*/  SHF.R.S32.HI R9, RZ, 0x1f, R8 ;  /* 0x0000001fff097819 */ /* 0x000fe20000011408 */
[----:B------:R-:W-:Y:S01]  /*1d20*/  USEL UR5, URZ, 0x1, !UP1 ;  /* 0x000000013f057887 */ /* 0x000fe2000c800000 */
[----:B------:R-:W-:Y:S01]  /*1d30*/  ISETP.GE.OR P0, PT, R0, UR8, P0 ;  /* 0x0000000800007c0c */ /* 0x000fe20008706670 */
[----:B------:R-:W-:Y:S01]  /*1d40*/  USEL UR4, URZ, 0x1, !UP0 ;  /* 0x000000013f047887 */ /* 0x000fe2000c000000 */
[----:B------:R-:W-:Y:S01]  /*1d50*/  LOP3.LUT R3, R6, 0x40, R3, 0xe2, !PT ;  /* 0x0000004006037812 */ /* 0x000fe200078ee203 */
[----:B------:R-:W-:Y:S01]  /*1d60*/  IMAD.WIDE R6, R153, 0x80, RZ ;  /* 0x0000008099067825 */ /* 0x000fe200078e02ff */
[----:B------:R-:W-:Y:S01]  /*1d70*/  ULOP3.LUT UR39, UR39, 0x3, URZ, 0xc0, !UPT ;  /* 0x0000000327277892 */ /* 0x000fe2000f8ec03f */
[----:B------:R-:W-:Y:S01]  /*1d80*/  IADD3 R0, -R0, UR8, R11 ;  /* 0x0000000800007c10 */ /* 0x000fe2000fffe10b */
[----:B------:R-:W-:Y:S01]  /*1d90*/  ULOP3.LUT UR38, UR4, UR38, UR5, 0x96, !UPT ;  /* 0x0000002604267292 */ /* 0x000fe2000f8e9605 */
[C---:B------:R-:W-:Y:S01]  /*1da0*/  IMAD R15, R23.reuse, UR7, R4 ;  /* 0x00000007170f7c24 */ /* 0x040fe2000f8e0204 */
[----:B------:R-:W-:Y:S01]  /*1db0*/  LOP3.LUT R169, R6, R3, R10, 0xfe, !PT ;  /* 0x0000000306a97212 */ /* 0x000fe200078efe0a */
[----:B------:R-:W-:-:S04]  /*1dc0*/  IMAD.WIDE.U32 R4, R23, UR6, R8 ;  /* 0x0000000617047c25 */ /* 0x000fc8000f8e0008 */
[----:B------:R-:W-:Y:S02]  /*1dd0*/  IMAD.IADD R5, R5, 0x1, R15 ;  /* 0x0000000105057824 */ /* 0x000fe400078e020f */
[----:B------:R-:W-:Y:S02]  /*1de0*/  IMAD.IADD R3, R13, 0x1, -R152 ;  /* 0x000000010d037824 */ /* 0x000fe400078e0a98 */
[----:B------:R-:W-:Y:S01]  /*1df0*/  IMAD.MOV.U32 R153, RZ, RZ, -0x1 ;  /* 0xffffffffff997424 */ /* 0x000fe200078e00ff */
[----:B------:R-:W-:Y:S06]  /*1e00*/  @P0 BRA `(.L_x_32) ;  /* 0x0000007800dc0947 */ /* 0x000fec0003800000 */
[----:B------:R-:W0:Y:S01]  /*1e10*/  LDC.64 R10, c[0x0][0x5c8] ;  /* 0x00017200ff0a7b82 */ /* 0x000e220000000a00 */
[----:B-----5:R-:W-:Y:S01]  /*1e20*/  FSETP.NEU.AND P1, PT, R155, RZ, PT ;  /* 0x000000ff9b00720b */ /* 0x020fe20003f2d000 */
[----:B------:R-:W-:Y:S01]  /*1e30*/  BSSY B0, `(.L_x_32) ;  /* 0x00007b4000007945 */ /* 0x000fe20003800000 */
[----:B------:R-:W-:-:S04]  /*1e40*/  ISETP.GT.AND P0, PT, R3, RZ, PT ;  /* 0x000000ff0300720c */ /* 0x000fc80003f04270 */
[----:B------:R-:W-:Y:S01]  /*1e50*/  ISETP.GT.AND P3, PT, R0, RZ, P0 ;  /* 0x000000ff0000720c */ /* 0x000fe20000764270 */
[-C--:B0-----:R-:W-:Y:S02]  /*1e60*/  IMAD R12, R7, R10.reuse, RZ ;  /* 0x0000000a070c7224 */ /* 0x081fe400078e02ff */
[----:B------:R-:W-:-:S04]  /*1e70*/  IMAD.WIDE.U32 R160, R169, R10, R4 ;  /* 0x0000000aa9a07225 */ /* 0x000fc800078e0004 */
[----:B------:R-:W-:-:S04]  /*1e80*/  IMAD R5, R169, R11, R12 ;  /* 0x0000000ba9057224 */ /* 0x000fc800078e020c */
[----:B------:R-:W-:Y:S01]  /*1e90*/  IMAD.IADD R171, R161, 0x1, R5 ;  /* 0x00000001a1ab7824 */ /* 0x000fe200078e0205 */
[----:B------:R-:W-:Y:S06]  /*1ea0*/  @!P1 BRA `(.L_x_33) ;  /* 0x0000005400989947 */ /* 0x000fec0003800000 */
[----:B------:R-:W0:Y:S01]  /*1eb0*/  LDC.64 R14, c[0x0][0x5b8] ;  /* 0x00016e00ff0e7b82 */ /* 0x000e220000000a00 */
[----:B------:R-:W-:-:S07]  /*1ec0*/  ULDC.64 UR4, c[0x0][0x5c0] ;  /* 0x0001700000047ab9 */ /* 0x000fce0000000a00 */
[----:B------:R-:W1:Y:S08]  /*1ed0*/  LDC.64 R166, c[0x0][0x5b0] ;  /* 0x00016c00ffa67b82 */ /* 0x000e700000000a00 */
[----:B------:R-:W2:Y:S01]  /*1ee0*/  LDC.64 R12, c[0x0][0x5a8] ;  /* 0x00016a00ff0c7b82 */ /* 0x000ea20000000a00 */
[-C--:B0-----:R-:W-:Y:S02]  /*1ef0*/  IMAD R4, R21, R14.reuse, RZ ;  /* 0x0000000e15047224 */ /* 0x081fe400078e02ff */
[----:B------:R-:W-:-:S04]  /*1f00*/  IMAD.WIDE.U32 R162, R23, R14, R8 ;  /* 0x0000000e17a27225 */ /* 0x000fc800078e0008 */
[----:B------:R-:W-:Y:S02]  /*1f10*/  IMAD R161, R23, R15, R4 ;  /* 0x0000000f17a17224 */ /* 0x000fe400078e0204 */
[-C--:B-1----:R-:W-:Y:S02]  /*1f20*/  IMAD R6, R7, R166.reuse, RZ ;  /* 0x000000a607067224 */ /* 0x082fe400078e02ff */
[----:B------:R-:W-:Y:S02]  /*1f30*/  IMAD.IADD R21, R163, 0x1, R161 ;  /* 0x00000001a3157824 */ /* 0x000fe400078e02a1 */
[----:B------:R-:W-:Y:S02]  /*1f40*/  IMAD.MOV.U32 R20, RZ, RZ, R162 ;  /* 0x000000ffff147224 */ /* 0x000fe400078e00a2 */
[C---:B------:R-:W-:Y:S02]  /*1f50*/  IMAD R165, R169.reuse, R167, R6 ;  /* 0x000000a7a9a57224 */ /* 0x040fe400078e0206 */
[----:B------:R-:W-:-:S04]  /*1f60*/  IMAD.WIDE.U32 R4, R169, R166, R20 ;  /* 0x000000a6a9047225 */ /* 0x000fc800078e0014 */
[----:B------:R-:W-:Y:S01]  /*1f70*/  IMAD.IADD R5, R5, 0x1, R165 ;  /* 0x0000000105057824 */ /* 0x000fe200078e02a5 */
[----:B--2---:R-:W-:-:S04]  /*1f80*/  LEA R6, P1, R4, R12, 0x1 ;  /* 0x0000000c04067211 */ /* 0x004fc800078208ff */
[----:B------:R-:W-:-:S05]  /*1f90*/  LEA.HI.X R7, R4, R13, R5, 0x1, P1 ;  /* 0x0000000d04077211 */ /* 0x000fca00008f0c05 */
[----:B------:R0:W2:Y:S01]  /*1fa0*/  @P3 LDG.E.LTC128B.U16 R15, desc[UR36][R6.64] ;  /* 0x00000024060f3981 */ /* 0x0000a2000c1e1520 */
[----:B------:R-:W-:Y:S01]  /*1fb0*/  IMAD.WIDE.U32 R158, R169, R166, R8 ;  /* 0x000000a6a99e7225 */ /* 0x000fe200078e0008 */
[----:B------:R-:W-:Y:S03]  /*1fc0*/  BSSY B1, `(.L_x_34) ;  /* 0x0000013000017945 */ /* 0x000fe60003800000 */
[----:B------:R-:W-:Y:S02]  /*1fd0*/  IMAD.IADD R159, R165, 0x1, R159 ;  /* 0x00000001a59f7824 */ /* 0x000fe400078e029f */
[----:B------:R-:W-:-:S04]  /*1fe0*/  IMAD.WIDE.U32 R158, R23, R14, R158 ;  /* 0x0000000e179e7225 */ /* 0x000fc800078e009e */
[----:B0-----:R-:W-:Y:S01]  /*1ff0*/  IMAD.IADD R7, R161, 0x1, R159 ;  /* 0x00000001a1077824 */ /* 0x001fe200078e029f */
[----:B------:R-:W-:Y:S02]  /*2000*/  LEA R6, P4, R158, R12, 0x1 ;  /* 0x0000000c9e067211 */ /* 0x000fe400078808ff */
[----:B------:R-:W-:Y:S02]  /*2010*/  SHF.L.U64.HI R159, R166, 0x3, R167 ;  /* 0x00000003a69f7819 */ /* 0x000fe400000102a7 */
[----:B------:R-:W-:Y:S01]  /*2020*/  LEA.HI.X R7, R158, R13, R7, 0x1, P4 ;  /* 0x0000000d9e077211 */ /* 0x000fe200020f0c07 */
[----:B------:R-:W-:Y:S02]  /*2030*/  IMAD.SHL.U32 R158, R166, 0x8, RZ ;  /* 0x00000008a69e7824 */ /* 0x000fe400078e00ff */
[----:B--2---:R-:W-:-:S04]  /*2040*/  IMAD.U32 R4, R15, 0x10000, RZ ;  /* 0x000100000f047824 */ /* 0x004fc800078e00ff */
[----:B------:R-:W-:Y:S01]  /*2050*/  FMUL R5, R4, R155 ;  /* 0x0000009b04057220 */ /* 0x000fe20000400000 */
[----:B------:R-:W-:-:S03]  /*2060*/  LEA R4, P1, R160, UR4, 0x1 ;  /* 0x00000004a0047c11 */ /* 0x000fc6000f8208ff */
[----:B------:R-:W-:Y:S01]  /*2070*/  FFMA R24, R24, R154, R5 ;  /* 0x0000009a18187223 */ /* 0x000fe20000000005 */
[----:B------:R-:W-:Y:S02]  /*2080*/  LEA.HI.X R5, R160, UR5, R171, 0x1, P1 ;  /* 0x00000005a0057c11 */ /* 0x000fe400088f0cab */
[----:B------:R-:W-:Y:S02]  /*2090*/  ISETP.GT.AND P1, PT, R3, 0x1, PT ;  /* 0x000000010300780c */ /* 0x000fe40003f24270 */
[----:B------:R-:W-:Y:S02]  /*20a0*/  F2FP.BF16.F32.PACK_AB R24, RZ, R24 ;  /* 0x00000018ff18723e */ /* 0x000fe400000010ff */
[----:B------:R-:W-:-:S03]  /*20b0*/  ISETP.GT.AND P2, PT, R0, RZ, P1 ;  /* 0x000000ff0000720c */ /* 0x000fc60000f44270 */
[----:B------:R0:W-:Y:S10]  /*20c0*/  @P3 STG.E.U16 desc[UR36][R4.64], R24 ;  /* 0x0000001804003986 */ /* 0x0001f4000c101524 */
[----:B------:R-:W-:Y:S05]  /*20d0*/  @!P2 BRA `(.L_x_35) ;  /* 0x000000000004a947 */ /* 0x000fea0003800000 */
[----:B------:R1:W5:Y:S02]  /*20e0*/  LDG.E.LTC128B.U16 R15, desc[UR36][R6.64+0x2] ;  /* 0x00000224060f7981 */ /* 0x000364000c1e1520 */
.L_x_35:
[----:B------:R-:W-:Y:S05]  /*20f0*/  BSYNC B1 ;  /* 0x0000000000017941 */ /* 0x000fea0003800000 */
.L_x_34:
[----:B-----5:R-:W-:Y:S01]  /*2100*/  IMAD.U32 R20, R15, 0x10000, RZ ;  /* 0x000100000f147824 */ /* 0x020fe200078e00ff */
[----:B------:R-:W-:Y:S01]  /*2110*/  ISETP.GT.AND P0, PT, R0, 0x8, P0 ;  /* 0x000000080000780c */ /* 0x000fe20000704270 */
[----:B------:R-:W-:Y:S01]  /*2120*/  IMAD.WIDE.U32 R158, R169, R166, R158 ;  /* 0x000000a6a99e7225 */ /* 0x000fe200078e009e */
[----:B------:R-:W-:-:S03]  /*2130*/  PRMT R152, R15, 0x7610, R152 ;  /* 0x000076100f987816 */ /* 0x000fc60000000098 */
[----:B------:R-:W-:Y:S01]  /*2140*/  FMUL R20, R20, R155 ;  /* 0x0000009b14147220 */ /* 0x000fe20000400000 */
[----:B------:R-:W-:Y:S01]  /*2150*/  IMAD.IADD R165, R165, 0x1, R159 ;  /* 0x00000001a5a57824 */ /* 0x000fe200078e029f */
[----:B------:R-:W-:Y:S02]  /*2160*/  IADD3 R162, P3, R162, R158, RZ ;  /* 0x0000009ea2a27210 */ /* 0x000fe40007f7e0ff */
[----:B------:R-:W-:-:S03]  /*2170*/  FFMA R25, R25, R154, R20 ;  /* 0x0000009a19197223 */ /* 0x000fc60000000014 */
[----:B------:R-:W-:Y:S02]  /*2180*/  IMAD.X R21, R165, 0x1, R21, P3 ;  /* 0x00000001a5157824 */ /* 0x000fe400018e0615 */
[----:B------:R-:W-:Y:S02]  /*2190*/  F2FP.BF16.F32.PACK_AB R25, RZ, R25 ;  /* 0x00000019ff19723e */ /* 0x000fe400000010ff */
[C---:B------:R-:W-:Y:S02]  /*21a0*/  LEA R20, P3, R162.reuse, R12, 0x1 ;  /* 0x0000000ca2147211 */ /* 0x040fe400078608ff */
[----:B------:R-:W-:Y:S02]  /*21b0*/  PRMT R159, R25, 0x7610, R159 ;  /* 0x00007610199f7816 */ /* 0x000fe4000000009f */
[----:B------:R-:W-:-:S03]  /*21c0*/  LEA.HI.X R21, R162, R13, R21, 0x1, P3 ;  /* 0x0000000da2157211 */ /* 0x000fc600018f0c15 */
[----:B------:R2:W-:Y:S04]  /*21d0*/  @P2 STG.E.U16 desc[UR36][R4.64+0x2], R159 ;  /* 0x0000029f04002986 */ /* 0x0005e8000c101524 */
[----:B------:R-:W0:Y:S01]  /*21e0*/  @P0 LDG.E.LTC128B.U16 R152, desc[UR36][R20.64] ;  /* 0x0000002414980981 */ /* 0x000e22000c1e1520 */
[----:B------:R-:W-:Y:S01]  /*21f0*/  IADD3 R8, P2, R8, R158, RZ ;  /* 0x0000009e08087210 */ /* 0x000fe20007f5e0ff */
[----:B------:R-:W-:Y:S01]  /*2200*/  BSSY B1, `(.L_x_36) ;  /* 0x0000011000017945 */ /* 0x000fe20003800000 */
[----:B------:R-:W-:Y:S02]  /*2210*/  SHF.L.U64.HI R11, R10, 0x4, R11 ;  /* 0x000000040a0b7819 */ /* 0x000fe4000001020b */
[----:B------:R-:W-:Y:S01]  /*2220*/  ISETP.GT.AND P1, PT, R0, 0x8, P1 ;  /* 0x000000080000780c */ /* 0x000fe20000f24270 */
[----:B------:R-:W-:Y:S01]  /*2230*/  IMAD.X R9, R9, 0x1, R165, P2 ;  /* 0x0000000109097824 */ /* 0x000fe200010e06a5 */
[----:B------:R-:W-:Y:S01]  /*2240*/  LEA R10, P2, R10, R4, 0x4 ;  /* 0x000000040a0a7211 */ /* 0x000fe200078420ff */
[----:B------:R-:W-:-:S04]  /*2250*/  IMAD.WIDE.U32 R14, R23, R14, R8 ;  /* 0x0000000e170e7225 */ /* 0x000fc800078e0008 */
[----:B------:R-:W-:Y:S01]  /*2260*/  IMAD.X R11, R11, 0x1, R5, P2 ;  /* 0x000000010b0b7824 */ /* 0x000fe200010e0605 */
[----:B------:R-:W-:Y:S01]  /*2270*/  LEA R8, P3, R14, R12, 0x1 ;  /* 0x0000000c0e087211 */ /* 0x000fe200078608ff */
[----:B------:R-:W-:-:S05]  /*2280*/  IMAD.IADD R9, R161, 0x1, R15 ;  /* 0x00000001a1097824 */ /* 0x000fca00078e020f */
[----:B------:R-:W-:Y:S01]  /*2290*/  LEA.HI.X R9, R14, R13, R9, 0x1, P3 ;  /* 0x0000000d0e097211 */ /* 0x000fe200018f0c09 */
[----:B0-----:R-:W-:-:S04]  /*22a0*/  IMAD.U32 R24, R152, 0x10000, RZ ;  /* 0x0001000098187824 */ /* 0x001fc800078e00ff */
[----:B------:R-:W-:-:S04]  /*22b0*/  FMUL R25, R24, R155 ;  /* 0x0000009b18197220 */ /* 0x000fc80000400000 */
[----:B------:R-:W-:-:S05]  /*22c0*/  FFMA R25, R26, R154, R25 ;  /* 0x0000009a1a197223 */ /* 0x000fca0000000019 */
[----:B------:R-:W-:-:S05]  /*22d0*/  F2FP.BF16.F32.PACK_AB R25, RZ, R25 ;  /* 0x00000019ff19723e */ /* 0x000fca00000010ff */
[----:B------:R2:W-:Y:S01]  /*22e0*/  @P0 STG.E.U16 desc[UR36][R10.64], R25 ;  /* 0x000000190a000986 */ /* 0x0005e2000c101524 */
[----:B------:R-:W-:Y:S05]  /*22f0*/  @!P1 BRA `(.L_x_37) ;  /* 0x0000000000049947 */ /* 0x000fea0003800000 */
[----:B------:R0:W5:Y:S02]  /*2300*/  LDG.E.LTC128B.U16 R152, desc[UR36][R8.64+0x2] ;  /* 0x0000022408987981 */ /* 0x000164000c1e1520 */
.L_x_37:
[----:B------:R-:W-:Y:S05]  /*2310*/  BSYNC B1 ;  /* 0x0000000000017941 */ /* 0x000fea0003800000 */
.L_x_36:
[----:B-----5:R-:W-:Y:S01]  /*2320*/  IMAD.U32 R12, R152, 0x10000, RZ ;  /* 0x00010000980c7824 */ /* 0x020fe200078e00ff */
[----:B------:R-:W-:Y:S01]  /*2330*/  ISETP.GT.AND P0, PT, R3, 0x8, PT ;  /* 0x000000080300780c */ /* 0x000fe20003f04270 */
[----:B------:R-:W-:Y:S02]  /*2340*/  BSSY B1, `(.L_x_38) ;  /* 0x0000008000017945 */ /* 0x000fe40003800000 */
[----:B------:R-:W-:Y:S01]  /*2350*/  FMUL R12, R12, R155 ;  /* 0x0000009b0c0c7220 */ /* 0x000fe20000400000 */
[----:B------:R-:W-:-:S03]  /*2360*/  ISETP.GT.AND P2, PT, R0, RZ, P0 ;  /* 0x000000ff0000720c */ /* 0x000fc60000744270 */
[----:B------:R-:W-:-:S05]  /*2370*/  FFMA R12, R27, R154, R12 ;  /* 0x0000009a1b0c7223 */ /* 0x000fca000000000c */
[----:B------:R-:W-:-:S05]  /*2380*/  F2FP.BF16.F32.PACK_AB R12, RZ, R12 ;  /* 0x0000000cff0c723e */ /* 0x000fca00000010ff */
[----:B------:R3:W-:Y:S01]  /*2390*/  @P1 STG.E.U16 desc[UR36][R10.64+0x2], R12 ;  /* 0x0000020c0a001986 */ /* 0x0007e2000c101524 */
[----:B------:R-:W-:Y:S05]  /*23a0*/  @!P2 BRA `(.L_x_39) ;  /* 0x000000000004a947 */ /* 0x000fea0003800000 */
[----:B------:R4:W5:Y:S02]  /*23b0*/  LDG.E.LTC128B.U16 R152, desc[UR36][R6.64+0x10] ;  /* 0x0000102406987981 */ /* 0x000964000c1e1520 */
.L_x_39:
[----:B------:R-:W-:Y:S05]  /*23c0*/  BSYNC B1 ;  /* 0x0000000000017941 */ /* 0x000fea0003800000 */
.L_x_38:
[----:B---3-5:R-:W-:Y:S01]  /*23d0*/  IMAD.U32 R12, R152, 0x10000, RZ ;  /* 0x00010000980c7824 */ /* 0x028fe200078e00ff */
        /* <DEDUP_REMOVED lines=9> */
.L_x_41:
[----:B------:R-:W-:Y:S05]  /*2470*/  BSYNC B1 ;  /* 0x0000000000017941 */ /* 0x000fea0003800000 */
.L_x_40:
[----:B-----5:R-:W-:Y:S01]  /*2480*/  IMAD.U32 R12, R152, 0x10000, RZ ;  /* 0x00010000980c7824 */ /* 0x020fe200078e00ff */
[----:B------:R-:W-:Y:S01]  /*2490*/  ISETP.GT.AND P0, PT, R0, 0x8, P0 ;  /* 0x000000080000780c */ /* 0x000fe20000704270 */
[----:B------:R-:W-:Y:S02]  /*24a0*/  BSSY B1, `(.L_x_42) ;  /* 0x0000007000017945 */ /* 0x000fe40003800000 */
[----:B------:R-:W-:-:S04]  /*24b0*/  FMUL R12, R12, R155 ;  /* 0x0000009b0c0c7220 */ /* 0x000fc80000400000 */
[----:B------:R-:W-:-:S05]  /*24c0*/  FFMA R12, R29, R154, R12 ;  /* 0x0000009a1d0c7223 */ /* 0x000fca000000000c */
[----:B------:R-:W-:-:S05]  /*24d0*/  F2FP.BF16.F32.PACK_AB R12, RZ, R12 ;  /* 0x0000000cff0c723e */ /* 0x000fca00000010ff */
[----:B------:R0:W-:Y:S01]  /*24e0*/  @P3 STG.E.U16 desc[UR36][R4.64+0x12], R12 ;  /* 0x0000120c04003986 */ /* 0x0001e2000c101524 */
[----:B------:R-:W-:Y:S05]  /*24f0*/  @!P0 BRA `(.L_x_43) ;  /* 0x0000000000048947 */ /* 0x000fea0003800000 */
[----:B------:R0:W5:Y:S02]  /*2500*/  LDG.E.LTC128B.U16 R152, desc[UR36][R8.64+0x10] ;  /* 0x0000102408987981 */ /* 0x000164000c1e1520 */
.L_x_43:
[----:B------:R-:W-:Y:S05]  /*2510*/  BSYNC B1 ;  /* 0x0000000000017941 */ /* 0x000fea0003800000 */
.L_x_42:
[----:B0----5:R-:W-:Y:S01]  /*2520*/  IMAD.U32 R12, R152, 0x10000, RZ ;  /* 0x00010000980c7824 */ /* 0x021fe200078e00ff */
[----:B------:R-:W-:Y:S01]  /*2530*/  ISETP.GT.AND P1, PT, R0, 0x8, P1 ;  /* 0x000000080000780c */ /* 0x000fe20000f24270 */
[----:B------:R-:W-:Y:S02]  /*2540*/  BSSY B1, `(.L_x_44) ;  /* 0x0000007000017945 */ /* 0x000fe40003800000 */
[----:B---3--:R-:W-:-:S04]  /*2550*/  FMUL R13, R12, R155 ;  /* 0x0000009b0c0d7220 */ /* 0x008fc80000400000 */
[----:B------:R-:W-:-:S05]  /*2560*/  FFMA R13, R30, R154, R13 ;  /* 0x0000009a1e0d7223 */ /* 0x000fca000000000d */
[----:B------:R-:W-:-:S05]  /*2570*/  F2FP.BF16.F32.PACK_AB R13, RZ, R13 ;  /* 0x0000000dff0d723e */ /* 0x000fca00000010ff */
[----:B------:R0:W-:Y:S01]  /*2580*/  @P0 STG.E.U16 desc[UR36][R10.64+0x10], R13 ;  /* 0x0000100d0a000986 */ /* 0x0001e2000c101524 */
[----:B------:R-:W-:Y:S05]  /*2590*/  @!P1 BRA `(.L_x_45) ;  /* 0x0000000000049947 */ /* 0x000fea0003800000 */
[----:B------:R3:W5:Y:S02]  /*25a0*/  LDG.E.LTC128B.U16 R152, desc[UR36][R8.64+0x12] ;  /* 0x0000122408987981 */ /* 0x000764000c1e1520 */
.L_x_45:
[----:B------:R-:W-:Y:S05]  /*25b0*/  BSYNC B1 ;  /* 0x0000000000017941 */ /* 0x000fea0003800000 */
.L_x_44:
        /* <DEDUP_REMOVED lines=10> */
.L_x_47:
[----:B------:R-:W-:Y:S05]  /*2660*/  BSYNC B1 ;  /* 0x0000000000017941 */ /* 0x000fea0003800000 */
.L_x_46:
[----:B0----5:R-:W-:Y:S01]  /*2670*/  IMAD.U32 R12, R152, 0x10000, RZ ;  /* 0x00010000980c7824 */ /* 0x021fe200078e00ff */
        /* <DEDUP_REMOVED lines=9> */
.L_x_49:
[----:B------:R-:W-:Y:S05]  /*2710*/  BSYNC B1 ;  /* 0x0000000000017941 */ /* 0x000fea0003800000 */
.L_x_48:
        /* <DEDUP_REMOVED lines=9> */
.L_x_51:
[----:B------:R-:W-:Y:S05]  /*27b0*/  BSYNC B1 ;  /* 0x0000000000017941 */ /* 0x000fea0003800000 */
.L_x_50:
[----:B0----5:R-:W-:Y:S01]  /*27c0*/  IMAD.U32 R12, R152, 0x10000, RZ ;  /* 0x00010000980c7824 */ /* 0x021fe200078e00ff */
        /* <DEDUP_REMOVED lines=8> */
.L_x_53:
[----:B------:R-:W-:Y:S05]  /*2850*/  BSYNC B1 ;  /* 0x0000000000017941 */ /* 0x000fea0003800000 */
.L_x_52:
        /* <DEDUP_REMOVED lines=10> */
.L_x_55:
[----:B------:R-:W-:Y:S05]  /*2900*/  BSYNC B1 ;  /* 0x0000000000017941 */ /* 0x000fea0003800000 */
.L_x_54:
        /* <DEDUP_REMOVED lines=10> */
.L_x_57:
[----:B------:R-:W-:Y:S05]  /*29b0*/  BSYNC B1 ;  /* 0x0000000000017941 */ /* 0x000fea0003800000 */
.L_x_56:
        /* <DEDUP_REMOVED lines=9> */
.L_x_59:
[----:B------:R-:W-:Y:S05]  /*2a50*/  BSYNC B1 ;  /* 0x0000000000017941 */ /* 0x000fea0003800000 */
.L_x_58:
        /* <DEDUP_REMOVED lines=9> */
.L_x_61:
[----:B------:R-:W-:Y:S05]  /*2af0*/  BSYNC B1 ;  /* 0x0000000000017941 */ /* 0x000fea0003800000 */
.L_x_60:
        /* <DEDUP_REMOVED lines=10> */
.L_x_63:
[----:B------:R-:W-:Y:S05]  /*2ba0*/  BSYNC B1 ;  /* 0x0000000000017941 */ /* 0x000fea0003800000 */
.L_x_62:
        /* <DEDUP_REMOVED lines=10> */
.L_x_65:
[----:B------:R-:W-:Y:S05]  /*2c50*/  BSYNC B1 ;  /* 0x0000000000017941 */ /* 0x000fea0003800000 */
.L_x_64:
        /* <DEDUP_REMOVED lines=9> */
.L_x_67:
[----:B------:R-:W-:Y:S05]  /*2cf0*/  BSYNC B1 ;  /* 0x0000000000017941 */ /* 0x000fea0003800000 */
.L_x_66:
        /* <DEDUP_REMOVED lines=9> */
.L_x_69:
[----:B------:R-:W-:Y:S05]  /*2d90*/  BSYNC B1 ;  /* 0x0000000000017941 */ /* 0x000fea0003800000 */
.L_x_68:
        /* <DEDUP_REMOVED lines=10> */
.L_x_71:
[----:B------:R-:W-:Y:S05]  /*2e40*/  BSYNC B1 ;  /* 0x0000000000017941 */ /* 0x000fea0003800000 */
.L_x_70:
        /* <DEDUP_REMOVED lines=10> */
.L_x_73:
[----:B------:R-:W-:Y:S05]  /*2ef0*/  BSYNC B1 ;  /* 0x0000000000017941 */ /* 0x000fea0003800000 */
.L_x_72:
        /* <DEDUP_REMOVED lines=9> */
.L_x_75:
[----:B------:R-:W-:Y:S05]  /*2f90*/  BSYNC B1 ;  /* 0x0000000000017941 */ /* 0x000fea0003800000 */
.L_x_74:
        /* <DEDUP_REMOVED lines=9> */
.L_x_77:
[----:B------:R-:W-:Y:S05]  /*3030*/  BSYNC B1 ;  /* 0x0000000000017941 */ /* 0x000fea0003800000 */
.L_x_76:
        /* <DEDUP_REMOVED lines=10> */
.L_x_79:
[----:B------:R-:W-:Y:S05]  /*30e0*/  BSYNC B1 ;  /* 0x0000000000017941 */ /* 0x000fea0003800000 */
.L_x_78:
        /* <DEDUP_REMOVED lines=10> */
.L_x_81:
[----:B------:R-:W-:Y:S05]  /*3190*/  BSYNC B1 ;  /* 0x0000000000017941 */ /* 0x000fea0003800000 */
.L_x_80:
        /* <DEDUP_REMOVED lines=9> */
.L_x_83:
[----:B------:R-:W-:Y:S05]  /*3230*/  BSYNC B1 ;  /* 0x0000000000017941 */ /* 0x000fea0003800000 */
.L_x_82:
        /* <DEDUP_REMOVED lines=9> */
.L_x_85:
[----:B------:R-:W-:Y:S05]  /*32d0*/  BSYNC B1 ;  /* 0x0000000000017941 */ /* 0x000fea0003800000 */
.L_x_84:
        /* <DEDUP_REMOVED lines=10> */
.L_x_87:
[----:B------:R-:W-:Y:S05]  /*3380*/  BSYNC B1 ;  /* 0x0000000000017941 */ /* 0x000fea0003800000 */
.L_x_86:
        /* <DEDUP_REMOVED lines=10> */
.L_x_89:
[----:B------:R-:W-:Y:S05]  /*3430*/  BSYNC B1 ;  /* 0x0000000000017941 */ /* 0x000fea0003800000 */
.L_x_88:
        /* <DEDUP_REMOVED lines=9> */
.L_x_91:
[----:B------:R-:W-:Y:S05]  /*34d0*/  BSYNC B1 ;  /* 0x0000000000017941 */ /* 0x000fea0003800000 */
.L_x_90:
        /* <DEDUP_REMOVED lines=9> */
.L_x_93:
[----:B------:R-:W-:Y:S05]  /*3570*/  BSYNC B1 ;  /* 0x0000000000017941 */ /* 0x000fea0003800000 */
.L_x_92:
        /* <DEDUP_REMOVED lines=10> */
.L_x_95:
[----:B------:R-:W-:Y:S05]  /*3620*/  BSYNC B1 ;  /* 0x0000000000017941 */ /* 0x000fea0003800000 */
.L_x_94:
        /* <DEDUP_REMOVED lines=10> */
.L_x_97:
[----:B------:R-:W-:Y:S05]  /*36d0*/  BSYNC B1 ;  /* 0x0000000000017941 */ /* 0x000fea0003800000 */
.L_x_96:
        /* <DEDUP_REMOVED lines=9> */
.L_x_99:
[----:B------:R-:W-:Y:S05]  /*3770*/  BSYNC B1 ;  /* 0x0000000000017941 */ /* 0x000fea0003800000 */
.L_x_98:
        /* <DEDUP_REMOVED lines=9> */
.L_x_101:
[----:B------:R-:W-:Y:S05]  /*3810*/  BSYNC B1 ;  /* 0x0000000000017941 */ /* 0x000fea0003800000 */
.L_x_100:
        /* <DEDUP_REMOVED lines=10> */
.L_x_103:
[----:B------:R-:W-:Y:S05]  /*38c0*/  BSYNC B1 ;  /* 0x0000000000017941 */ /* 0x000fea0003800000 */
.L_x_102:
        /* <DEDUP_REMOVED lines=10> */
.L_x_105:
[----:B------:R-:W-:Y:S05]  /*3970*/  BSYNC B1 ;  /* 0x0000000000017941 */ /* 0x000fea0003800000 */
.L_x_104:
        /* <DEDUP_REMOVED lines=9> */
.L_x_107:
[----:B------:R-:W-:Y:S05]  /*3a10*/  BSYNC B1 ;  /* 0x0000000000017941 */ /* 0x000fea0003800000 */
.L_x_106:
        /* <DEDUP_REMOVED lines=9> */
.L_x_109:
[----:B------:R-:W-:Y:S05]  /*3ab0*/  BSYNC B1 ;  /* 0x0000000000017941 */ /* 0x000fea0003800000 */
.L_x_108:
        /* <DEDUP_REMOVED lines=10> */
.L_x_111:
[----:B------:R-:W-:Y:S05]  /*3b60*/  BSYNC B1 ;  /* 0x0000000000017941 */ /* 0x000fea0003800000 */
.L_x_110:
        /* <DEDUP_REMOVED lines=10> */
.L_x_113:
[----:B------:R-:W-:Y:S05]  /*3c10*/  BSYNC B1 ;  /* 0x0000000000017941 */ /* 0x000fea0003800000 */
.L_x_112:
        /* <DEDUP_REMOVED lines=9> */
.L_x_115:
[----:B------:R-:W-:Y:S05]  /*3cb0*/  BSYNC B1 ;  /* 0x0000000000017941 */ /* 0x000fea0003800000 */
.L_x_114:
        /* <DEDUP_REMOVED lines=9> */
.L_x_117:
[----:B------:R-:W-:Y:S05]  /*3d50*/  BSYNC B1 ;  /* 0x0000000000017941 */ /* 0x000fea0003800000 */
.L_x_116:
        /* <DEDUP_REMOVED lines=10> */
.L_x_119:
[----:B------:R-:W-:Y:S05]  /*3e00*/  BSYNC B1 ;  /* 0x0000000000017941 */ /* 0x000fea0003800000 */
.L_x_118:
        /* <DEDUP_REMOVED lines=10> */
.L_x_121:
[----:B------:R-:W-:Y:S05]  /*3eb0*/  BSYNC B1 ;  /* 0x0000000000017941 */ /* 0x000fea0003800000 */
.L_x_120:
        /* <DEDUP_REMOVED lines=9> */
.L_x_123:
[----:B------:R-:W-:Y:S05]  /*3f50*/  BSYNC B1 ;  /* 0x0000000000017941 */ /* 0x000fea0003800000 */
.L_x_122:
        /* <DEDUP_REMOVED lines=9> */
.L_x_125:
[----:B------:R-:W-:Y:S05]  /*3ff0*/  BSYNC B1 ;  /* 0x0000000000017941 */ /* 0x000fea0003800000 */
.L_x_124:
        /* <DEDUP_REMOVED lines=10> */
.L_x_127:
[----:B------:R-:W-:Y:S05]  /*40a0*/  BSYNC B1 ;  /* 0x0000000000017941 */ /* 0x000fea0003800000 */
.L_x_126:
        /* <DEDUP_REMOVED lines=10> */
.L_x_129:
[----:B------:R-:W-:Y:S05]  /*4150*/  BSYNC B1 ;  /* 0x0000000000017941 */ /* 0x000fea0003800000 */
.L_x_128:
        /* <DEDUP_REMOVED lines=9> */
.L_x_131:
[----:B------:R-:W-:Y:S05]  /*41f0*/  BSYNC B1 ;  /* 0x0000000000017941 */ /* 0x000fea0003800000 */
.L_x_130:
        /* <DEDUP_REMOVED lines=9> */
.L_x_133:
[----:B------:R-:W-:Y:S05]  /*4290*/  BSYNC B1 ;  /* 0x0000000000017941 */ /* 0x000fea0003800000 */
.L_x_132:
        /* <DEDUP_REMOVED lines=10> */
.L_x_135:
[----:B------:R-:W-:Y:S05]  /*4340*/  BSYNC B1 ;  /* 0x0000000000017941 */ /* 0x000fea0003800000 */
.L_x_134:
        /* <DEDUP_REMOVED lines=10> */
.L_x_137:
[----:B------:R-:W-:Y:S05]  /*43f0*/  BSYNC B1 ;  /* 0x0000000000017941 */ /* 0x000fea0003800000 */
.L_x_136:
        /* <DEDUP_REMOVED lines=9> */
.L_x_139:
[----:B------:R-:W-:Y:S05]  /*4490*/  BSYNC B1 ;  /* 0x0000000000017941 */ /* 0x000fea0003800000 */
.L_x_138:
        /* <DEDUP_REMOVED lines=9> */
.L_x_141:
[----:B------:R-:W-:Y:S05]  /*4530*/  BSYNC B1 ;  /* 0x0000000000017941 */ /* 0x000fea0003800000 */
.L_x_140:
        /* <DEDUP_REMOVED lines=10> */
.L_x_143:
[----:B------:R-:W-:Y:S05]  /*45e0*/  BSYNC B1 ;  /* 0x0000000000017941 */ /* 0x000fea0003800000 */
.L_x_142:
        /* <DEDUP_REMOVED lines=10> */
.L_x_145:
[----:B------:R-:W-:Y:S05]  /*4690*/  BSYNC B1 ;  /* 0x0000000000017941 */ /* 0x000fea0003800000 */
.L_x_144:
        /* <DEDUP_REMOVED lines=9> */
.L_x_147:
[----:B------:R-:W-:Y:S05]  /*4730*/  BSYNC B1 ;  /* 0x0000000000017941 */ /* 0x000fea0003800000 */
.L_x_146:
        /* <DEDUP_REMOVED lines=9> */
.L_x_149:
[----:B------:R-:W-:Y:S05]  /*47d0*/  BSYNC B1 ;  /* 0x0000000000017941 */ /* 0x000fea0003800000 */
.L_x_148:
        /* <DEDUP_REMOVED lines=10> */
.L_x_151:
[----:B------:R-:W-:Y:S05]  /*4880*/  BSYNC B1 ;  /* 0x0000000000017941 */ /* 0x000fea0003800000 */
.L_x_150:
        /* <DEDUP_REMOVED lines=10> */
.L_x_153:
[----:B------:R-:W-:Y:S05]  /*4930*/  BSYNC B1 ;  /* 0x0000000000017941 */ /* 0x000fea0003800000 */
.L_x_152:
        /* <DEDUP_REMOVED lines=9> */
.L_x_155:
[----:B------:R-:W-:Y:S05]  /*49d0*/  BSYNC B1 ;  /* 0x0000000000017941 */ /* 0x000fea0003800000 */
.L_x_154:
        /* <DEDUP_REMOVED lines=9> */
.L_x_157:
[----:B------:R-:W-:Y:S05]  /*4a70*/  BSYNC B1 ;  /* 0x0000000000017941 */ /* 0x000fea0003800000 */
.L_x_156:
        /* <DEDUP_REMOVED lines=10> */
.L_x_159:
[----:B------:R-:W-:Y:S05]  /*4b20*/  BSYNC B1 ;  /* 0x0000000000017941 */ /* 0x000fea0003800000 */
.L_x_158:
        /* <DEDUP_REMOVED lines=10> */
.L_x_161:
[----:B------:R-:W-:Y:S05]  /*4bd0*/  BSYNC B1 ;  /* 0x0000000000017941 */ /* 0x000fea0003800000 */
.L_x_160:
        /* <DEDUP_REMOVED lines=9> */
.L_x_163:
[----:B------:R-:W-:Y:S05]  /*4c70*/  BSYNC B1 ;  /* 0x0000000000017941 */ /* 0x000fea0003800000 */
.L_x_162:
        /* <DEDUP_REMOVED lines=9> */
.L_x_165:
[----:B------:R-:W-:Y:S05]  /*4d10*/  BSYNC B1 ;  /* 0x0000000000017941 */ /* 0x000fea0003800000 */
.L_x_164:
        /* <DEDUP_REMOVED lines=10> */
.L_x_167:
[----:B------:R-:W-:Y:S05]  /*4dc0*/  BSYNC B1 ;  /* 0x0000000000017941 */ /* 0x000fea0003800000 */
.L_x_166:
        /* <DEDUP_REMOVED lines=10> */
.L_x_169:
[----:B------:R-:W-:Y:S05]  /*4e70*/  BSYNC B1 ;  /* 0x0000000000017941 */ /* 0x000fea0003800000 */
.L_x_168:
        /* <DEDUP_REMOVED lines=9> */
.L_x_171:
[----:B------:R-:W-:Y:S05]  /*4f10*/  BSYNC B1 ;  /* 0x0000000000017941 */ /* 0x000fea0003800000 */
.L_x_170:
        /* <DEDUP_REMOVED lines=9> */
.L_x_173:
[----:B------:R-:W-:Y:S05]  /*4fb0*/  BSYNC B1 ;  /* 0x0000000000017941 */ /* 0x000fea0003800000 */
.L_x_172:
        /* <DEDUP_REMOVED lines=10> */
.L_x_175:
[----:B------:R-:W-:Y:S05]  /*5060*/  BSYNC B1 ;  /* 0x0000000000017941 */ /* 0x000fea0003800000 */
.L_x_174:
        /* <DEDUP_REMOVED lines=10> */
.L_x_177:
[----:B------:R-:W-:Y:S05]  /*5110*/  BSYNC B1 ;  /* 0x0000000000017941 */ /* 0x000fea0003800000 */
.L_x_176:
        /* <DEDUP_REMOVED lines=9> */
.L_x_179:
[----:B------:R-:W-:Y:S05]  /*51b0*/  BSYNC B1 ;  /* 0x0000000000017941 */ /* 0x000fea0003800000 */
.L_x_178:
        /* <DEDUP_REMOVED lines=9> */
.L_x_181:
[----:B------:R-:W-:Y:S05]  /*5250*/  BSYNC B1 ;  /* 0x0000000000017941 */ /* 0x000fea0003800000 */
.L_x_180:
        /* <DEDUP_REMOVED lines=10> */
.L_x_183:
[----:B------:R-:W-:Y:S05]  /*5300*/  BSYNC B1 ;  /* 0x0000000000017941 */ /* 0x000fea0003800000 */
.L_x_182:
        /* <DEDUP_REMOVED lines=10> */
.L_x_185:
[----:B------:R-:W-:Y:S05]  /*53b0*/  BSYNC B1 ;  /* 0x0000000000017941 */ /* 0x000fea0003800000 */
.L_x_184:
        /* <DEDUP_REMOVED lines=9> */
.L_x_187:
[----:B------:R-:W-:Y:S05]  /*5450*/  BSYNC B1 ;  /* 0x0000000000017941 */ /* 0x000fea0003800000 */
.L_x_186:
        /* <DEDUP_REMOVED lines=9> */
.L_x_189:
[----:B------:R-:W-:Y:S05]  /*54f0*/  BSYNC B1 ;  /* 0x0000000000017941 */ /* 0x000fea0003800000 */
.L_x_188:
        /* <DEDUP_REMOVED lines=10> */
.L_x_191:
[----:B------:R-:W-:Y:S05]  /*55a0*/  BSYNC B1 ;  /* 0x0000000000017941 */ /* 0x000fea0003800000 */
.L_x_190:
        /* <DEDUP_REMOVED lines=10> */
.L_x_193:
[----:B------:R-:W-:Y:S05]  /*5650*/  BSYNC B1 ;  /* 0x0000000000017941 */ /* 0x000fea0003800000 */
.L_x_192:
        /* <DEDUP_REMOVED lines=9> */
.L_x_195:
[----:B------:R-:W-:Y:S05]  /*56f0*/  BSYNC B1 ;  /* 0x0000000000017941 */ /* 0x000fea0003800000 */
.L_x_194:
        /* <DEDUP_REMOVED lines=9> */
.L_x_197:
[----:B------:R-:W-:Y:S05]  /*5790*/  BSYNC B1 ;  /* 0x0000000000017941 */ /* 0x000fea0003800000 */
.L_x_196:
        /* <DEDUP_REMOVED lines=10> */
.L_x_199:
[----:B------:R-:W-:Y:S05]  /*5840*/  BSYNC B1 ;  /* 0x0000000000017941 */ /* 0x000fea0003800000 */
.L_x_198:
        /* <DEDUP_REMOVED lines=10> */
.L_x_201:
[----:B------:R-:W-:Y:S05]  /*58f0*/  BSYNC B1 ;  /* 0x0000000000017941 */ /* 0x000fea0003800000 */
.L_x_200:
        /* <DEDUP_REMOVED lines=9> */
.L_x_203:
[----:B------:R-:W-:Y:S05]  /*5990*/  BSYNC B1 ;  /* 0x0000000000017941 */ /* 0x000fea0003800000 */
.L_x_202:
        /* <DEDUP_REMOVED lines=9> */
.L_x_205:
[----:B------:R-:W-:Y:S05]  /*5a30*/  BSYNC B1 ;  /* 0x0000000000017941 */ /* 0x000fea0003800000 */
.L_x_204:
        /* <DEDUP_REMOVED lines=10> */
.L_x_207:
[----:B------:R-:W-:Y:S05]  /*5ae0*/  BSYNC B1 ;  /* 0x0000000000017941 */ /* 0x000fea0003800000 */
.L_x_206:
        /* <DEDUP_REMOVED lines=10> */
.L_x_209:
[----:B------:R-:W-:Y:S05]  /*5b90*/  BSYNC B1 ;  /* 0x0000000000017941 */ /* 0x000fea0003800000 */
.L_x_208:
        /* <DEDUP_REMOVED lines=9> */
.L_x_211:
[----:B------:R-:W-:Y:S05]  /*5c30*/  BSYNC B1 ;  /* 0x0000000000017941 */ /* 0x000fea0003800000 */
.L_x_210:
        /* <DEDUP_REMOVED lines=9> */
.L_x_213:
[----:B------:R-:W-:Y:S05]  /*5cd0*/  BSYNC B1 ;  /* 0x0000000000017941 */ /* 0x000fea0003800000 */
.L_x_212:
        /* <DEDUP_REMOVED lines=10> */
.L_x_215:
[----:B------:R-:W-:Y:S05]  /*5d80*/  BSYNC B1 ;  /* 0x0000000000017941 */ /* 0x000fea0003800000 */
.L_x_214:
        /* <DEDUP_REMOVED lines=10> */
.L_x_217:
[----:B------:R-:W-:Y:S05]  /*5e30*/  BSYNC B1 ;  /* 0x0000000000017941 */ /* 0x000fea0003800000 */
.L_x_216:
        /* <DEDUP_REMOVED lines=9> */
.L_x_219:
[----:B------:R-:W-:Y:S05]  /*5ed0*/  BSYNC B1 ;  /* 0x0000000000017941 */ /* 0x000fea0003800000 */
.L_x_218:
        /* <DEDUP_REMOVED lines=9> */
.L_x_221:
[----:B------:R-:W-:Y:S05]  /*5f70*/  BSYNC B1 ;  /* 0x0000000000017941 */ /* 0x000fea0003800000 */
.L_x_220:
        /* <DEDUP_REMOVED lines=10> */
.L_x_223:
[----:B------:R-:W-:Y:S05]  /*6020*/  BSYNC B1 ;  /* 0x0000000000017941 */ /* 0x000fea0003800000 */
.L_x_222:
        /* <DEDUP_REMOVED lines=10> */
.L_x_225:
[----:B------:R-:W-:Y:S05]  /*60d0*/  BSYNC B1 ;  /* 0x0000000000017941 */ /* 0x000fea0003800000 */
.L_x_224:
        /* <DEDUP_REMOVED lines=9> */
.L_x_227:
[----:B------:R-:W-:Y:S05]  /*6170*/  BSYNC B1 ;  /* 0x0000000000017941 */ /* 0x000fea0003800000 */
.L_x_226:
        /* <DEDUP_REMOVED lines=9> */
.L_x_229:
[----:B------:R-:W-:Y:S05]  /*6210*/  BSYNC B1 ;  /* 0x0000000000017941 */ /* 0x000fea0003800000 */
.L_x_228:
        /* <DEDUP_REMOVED lines=10> */
.L_x_231:
[----:B------:R-:W-:Y:S05]  /*62c0*/  BSYNC B1 ;  /* 0x0000000000017941 */ /* 0x000fea0003800000 */
.L_x_230:
        /* <DEDUP_REMOVED lines=10> */
.L_x_233:
[----:B------:R-:W-:Y:S05]  /*6370*/  BSYNC B1 ;  /* 0x0000000000017941 */ /* 0x000fea0003800000 */
.L_x_232:
        /* <DEDUP_REMOVED lines=9> */
.L_x_235:
[----:B------:R-:W-:Y:S05]  /*6410*/  BSYNC B1 ;  /* 0x0000000000017941 */ /* 0x000fea0003800000 */
.L_x_234:
        /* <DEDUP_REMOVED lines=9> */
.L_x_237:
[----:B------:R-:W-:Y:S05]  /*64b0*/  BSYNC B1 ;  /* 0x0000000000017941 */ /* 0x000fea0003800000 */
.L_x_236:
        /* <DEDUP_REMOVED lines=10> */
.L_x_239:
[----:B------:R-:W-:Y:S05]  /*6560*/  BSYNC B1 ;  /* 0x0000000000017941 */ /* 0x000fea0003800000 */
.L_x_238:
        /* <DEDUP_REMOVED lines=10> */
.L_x_241:
[----:B------:R-:W-:Y:S05]  /*6610*/  BSYNC B1 ;  /* 0x0000000000017941 */ /* 0x000fea0003800000 */
.L_x_240:
        /* <DEDUP_REMOVED lines=9> */
.L_x_243:
[----:B------:R-:W-:Y:S05]  /*66b0*/  BSYNC B1 ;  /* 0x0000000000017941 */ /* 0x000fea0003800000 */
.L_x_242:
        /* <DEDUP_REMOVED lines=9> */
.L_x_245:
[----:B------:R-:W-:Y:S05]  /*6750*/  BSYNC B1 ;  /* 0x0000000000017941 */ /* 0x000fea0003800000 */
.L_x_244:
        /* <DEDUP_REMOVED lines=10> */
.L_x_247:
[----:B------:R-:W-:Y:S05]  /*6800*/  BSYNC B1 ;  /* 0x0000000000017941 */ /* 0x000fea0003800000 */
.L_x_246:
        /* <DEDUP_REMOVED lines=10> */
.L_x_249:
[----:B------:R-:W-:Y:S05]  /*68b0*/  BSYNC B1 ;  /* 0x0000000000017941 */ /* 0x000fea0003800000 */
.L_x_248:
        /* <DEDUP_REMOVED lines=9> */
.L_x_251:
[----:B------:R-:W-:Y:S05]  /*6950*/  BSYNC B1 ;  /* 0x0000000000017941 */ /* 0x000fea0003800000 */
.L_x_250:
        /* <DEDUP_REMOVED lines=9> */
.L_x_253:
[----:B------:R-:W-:Y:S05]  /*69f0*/  BSYNC B1 ;  /* 0x0000000000017941 */ /* 0x000fea0003800000 */
.L_x_252:
        /* <DEDUP_REMOVED lines=10> */
.L_x_255:
[----:B------:R-:W-:Y:S05]  /*6aa0*/  BSYNC B1 ;  /* 0x0000000000017941 */ /* 0x000fea0003800000 */
.L_x_254:
        /* <DEDUP_REMOVED lines=10> */
.L_x_257:
[----:B------:R-:W-:Y:S05]  /*6b50*/  BSYNC B1 ;  /* 0x0000000000017941 */ /* 0x000fea0003800000 */
.L_x_256:
        /* <DEDUP_REMOVED lines=9> */
.L_x_259:
[----:B------:R-:W-:Y:S05]  /*6bf0*/  BSYNC B1 ;  /* 0x0000000000017941 */ /* 0x000fea0003800000 */
.L_x_258:
        /* <DEDUP_REMOVED lines=9> */
.L_x_261:
[----:B------:R-:W-:Y:S05]  /*6c90*/  BSYNC B1 ;  /* 0x0000000000017941 */ /* 0x000fea0003800000 */
.L_x_260:
        /* <DEDUP_REMOVED lines=10> */
.L_x_263:
[----:B------:R-:W-:Y:S05]  /*6d40*/  BSYNC B1 ;  /* 0x0000000000017941 */ /* 0x000fea0003800000 */
.L_x_262:
        /* <DEDUP_REMOVED lines=10> */
.L_x_265:
[----:B------:R-:W-:Y:S05]  /*6df0*/  BSYNC B1 ;  /* 0x0000000000017941 */ /* 0x000fea0003800000 */
.L_x_264:
        /* <DEDUP_REMOVED lines=9> */
.L_x_267:
[----:B------:R-:W-:Y:S05]  /*6e90*/  BSYNC B1 ;  /* 0x0000000000017941 */ /* 0x000fea0003800000 */
.L_x_266:
        /* <DEDUP_REMOVED lines=9> */
.L_x_269:
[----:B------:R-:W-:Y:S05]  /*6f30*/  BSYNC B1 ;  /* 0x0000000000017941 */ /* 0x000fea0003800000 */
.L_x_268:
        /* <DEDUP_REMOVED lines=10> */
.L_x_271:
[----:B------:R-:W-:Y:S05]  /*6fe0*/  BSYNC B1 ;  /* 0x0000000000017941 */ /* 0x000fea0003800000 */
.L_x_270:
        /* <DEDUP_REMOVED lines=10> */
.L_x_273:
[----:B------:R-:W-:Y:S05]  /*7090*/  BSYNC B1 ;  /* 0x0000000000017941 */ /* 0x000fea0003800000 */
.L_x_272:
        /* <DEDUP_REMOVED lines=9> */
.L_x_275:
[----:B------:R-:W-:Y:S05]  /*7130*/  BSYNC B1 ;  /* 0x0000000000017941 */ /* 0x000fea0003800000 */
.L_x_274:
        /* <DEDUP_REMOVED lines=9> */
.L_x_277:
[----:B------:R-:W-:Y:S05]  /*71d0*/  BSYNC B1 ;  /* 0x0000000000017941 */ /* 0x000fea0003800000 */
.L_x_276:
        /* <DEDUP_REMOVED lines=10> */
.L_x_279:
[----:B------:R-:W-:Y:S05]  /*7280*/  BSYNC B1 ;  /* 0x0000000000017941 */ /* 0x000fea0003800000 */
.L_x_278:
        /* <DEDUP_REMOVED lines=10> */
.L_x_281:
[----:B------:R-:W-:Y:S05]  /*7330*/  BSYNC B1 ;  /* 0x0000000000017941 */ /* 0x000fea0003800000 */
.L_x_280:
[----:B01--45:R-:W-:Y:S01]  /*7340*/  IMAD.U32 R6, R152, 0x10000, RZ ;  /* 0x0001000098067824 */ /* 0x033fe200078e00ff */
        /* <DEDUP_REMOVED lines=8> */
.L_x_283:
[----:B------:R-:W-:Y:S05]  /*73d0*/  BSYNC B1 ;  /* 0x0000000000017941 */ /* 0x000fea0003800000 */
.L_x_282:
[----:B0-2--5:R-:W-:Y:S01]  /*73e0*/  IMAD.U32 R4, R152, 0x10000, RZ ;  /* 0x0001000098047824 */ /* 0x025fe200078e00ff */
[----:B------:R-:W-:Y:S01]  /*73f0*/  ISETP.GT.AND P1, PT, R0, 0x8, P1 ;  /* 0x000000080000780c */ /* 0x000fe20000f24270 */
[----:B------:R-:W-:Y:S01]  /*7400*/  @P0 IMAD.MOV.U32 R5, RZ, RZ, R11 ;  /* 0x000000ffff050224 */ /* 0x000fe200078e000b */
[----:B------:R-:W-:Y:S01]  /*7410*/  BSSY B1, `(.L_x_284) ;  /* 0x0000008000017945 */ /* 0x000fe20003800000 */
[----:B------:R-:W-:Y:S01]  /*7420*/  FMUL R3, R4, R155 ;  /* 0x0000009b04037220 */ /* 0x000fe20000400000 */
[----:B------:R-:W-:-:S03]  /*7430*/  @P0 IMAD.MOV.U32 R4, RZ, RZ, R10 ;  /* 0x000000ffff040224 */ /* 0x000fc600078e000a */
[----:B------:R-:W-:-:S05]  /*7440*/  FFMA R3, R150, R154, R3 ;  /* 0x0000009a96037223 */ /* 0x000fca0000000003 */
[----:B------:R-:W-:-:S05]  /*7450*/  F2FP.BF16.F32.PACK_AB R3, RZ, R3 ;  /* 0x00000003ff03723e */ /* 0x000fca00000010ff */
[----:B------:R0:W-:Y:S01]  /*7460*/  @P0 STG.E.U16 desc[UR36][R4.64+0x1f0], R3 ;  /* 0x0001f00304000986 */ /* 0x0001e2000c101524 */
[----:B------:R-:W-:Y:S05]  /*7470*/  @!P1 BRA `(.L_x_285) ;  /* 0x0000000000049947 */ /* 0x000fea0003800000 */
[----:B------:R2:W5:Y:S02]  /*7480*/  LDG.E.LTC128B.U16 R152, desc[UR36][R8.64+0x1f2] ;  /* 0x0001f22408987981 */ /* 0x000564000c1e1520 */
.L_x_285:
[----:B------:R-:W-:Y:S05]  /*7490*/  BSYNC B1 ;  /* 0x0000000000017941 */ /* 0x000fea0003800000 */
.L_x_284:
[----:B------:R-:W-:Y:S05]  /*74a0*/  @!P1 BRA `(.L_x_286) ;  /* 0x0000002400309947 */ /* 0x000fea0003800000 */
[----:B-----5:R-:W-:-:S04]  /*74b0*/  IMAD.U32 R152, R152, 0x10000, RZ ;  /* 0x0001000098987824 */ /* 0x020fc800078e00ff */
[----:B------:R-:W-:-:S04]  /*74c0*/  FMUL R152, R152, R155 ;  /* 0x0000009b98987220 */ /* 0x000fc80000400000 */
[----:B------:R-:W-:-:S05]  /*74d0*/  FFMA R152, R151, R154, R152 ;  /* 0x0000009a97987223 */ /* 0x000fca0000000098 */
[----:B------:R-:W-:-:S05]  /*74e0*/  F2FP.BF16.F32.PACK_AB R152, RZ, R152 ;  /* 0x00000098ff98723e */ /* 0x000fca00000010ff */
[----:B------:R4:W-:Y:S01]  /*74f0*/  STG.E.U16 desc[UR36][R10.64+0x1f2], R152 ;  /* 0x0001f2980a007986 */ /* 0x0009e2000c101524 */
[----:B------:R-:W-:Y:S05]  /*7500*/  BRA `(.L_x_286) ;  /* 0x0000002400187947 */ /* 0x000fea0003800000 */
.L_x_33:
[----:B------:R-:W-:Y:S01]  /*7510*/  ISETP.GT.AND P2, PT, R3, 0x1, PT ;  /* 0x000000010300780c */ /* 0x000fe20003f44270 */
[----:B------:R-:W-:Y:S01]  /*7520*/  ULDC.64 UR4, c[0x0][0x5c0] ;  /* 0x0001700000047ab9 */ /* 0x000fe20000000a00 */
[-C--:B------:R-:W-:Y:S01]  /*7530*/  FMUL R24, R24, R154.reuse ;  /* 0x0000009a18187220 */ /* 0x080fe20000400000 */
[-C--:B------:R-:W-:Y:S01]  /*7540*/  FMUL R25, R25, R154.reuse ;  /* 0x0000009a19197220 */ /* 0x080fe20000400000 */
[----:B------:R-:W-:Y:S01]  /*7550*/  ISETP.GT.AND P1, PT, R0, RZ, P2 ;  /* 0x000000ff0000720c */ /* 0x000fe20001724270 */
[-C--:B------:R-:W-:Y:S01]  /*7560*/  FMUL R26, R26, R154.reuse ;  /* 0x0000009a1a1a7220 */ /* 0x080fe20000400000 */
[----:B------:R-:W-:Y:S01]  /*7570*/  LEA R4, P4, R160, UR4, 0x1 ;  /* 0x00000004a0047c11 */ /* 0x000fe2000f8808ff */
[----:B------:R-:W-:Y:S01]  /*7580*/  FMUL R27, R27, R154 ;  /* 0x0000009a1b1b7220 */ /* 0x000fe20000400000 */
[----:B------:R-:W-:Y:S01]  /*7590*/  F2FP.BF16.F32.PACK_AB R24, RZ, R24 ;  /* 0x00000018ff18723e */ /* 0x000fe200000010ff */
[-C--:B------:R-:W-:Y:S01]  /*75a0*/  FMUL R28, R28, R154.reuse ;  /* 0x0000009a1c1c7220 */ /* 0x080fe20000400000 */
[----:B------:R-:W-:Y:S01]  /*75b0*/  LEA.HI.X R5, R160, UR5, R171, 0x1, P4 ;  /* 0x00000005a0057c11 */ /* 0x000fe2000a0f0cab */
[-C--:B------:R-:W-:Y:S01]  /*75c0*/  FMUL R29, R29, R154.reuse ;  /* 0x0000009a1d1d7220 */ /* 0x080fe20000400000 */
[----:B------:R-:W-:Y:S01]  /*75d0*/  F2FP.BF16.F32.PACK_AB R25, RZ, R25 ;  /* 0x00000019ff19723e */ /* 0x000fe200000010ff */
[-C--:B------:R-:W-:Y:S01]  /*75e0*/  FMUL R30, R30, R154.reuse ;  /* 0x0000009a1e1e7220 */ /* 0x080fe20000400000 */
[----:B------:R-:W-:Y:S01]  /*75f0*/  ISETP.GT.AND P2, PT, R0, 0x8, P2 ;  /* 0x000000080000780c */ /* 0x000fe20001744270 */
[----:B------:R-:W-:Y:S01]  /*7600*/  @P3 STG.E.U16 desc[UR36][R4.64], R24 ;  /* 0x0000001804003986 */ /* 0x000fe2000c101524 */
[C---:B------:R-:W-:Y:S01]  /*7610*/  SHF.L.U64.HI R11, R10.reuse, 0x4, R11 ;  /* 0x000000040a0b7819 */ /* 0x040fe2000001020b */
[----:B------:R-:W-:Y:S01]  /*7620*/  FMUL R31, R31, R154 ;  /* 0x0000009a1f1f7220 */ /* 0x000fe20000400000 */
[----:B------:R-:W-:Y:S01]  /*7630*/  LEA R6, P3, R10, R4, 0x4 ;  /* 0x000000040a067211 */ /* 0x000fe200078620ff */
[----:B------:R-:W-:Y:S01]  /*7640*/  @P1 STG.E.U16 desc[UR36][R4.64+0x2], R25 ;  /* 0x0000021904001986 */ /* 0x000fe2000c101524 */
[----:B------:R-:W-:Y:S01]  /*7650*/  ISETP.GT.AND P1, PT, R0, 0x8, P0 ;  /* 0x000000080000780c */ /* 0x000fe20000724270 */
[----:B------:R-:W-:Y:S01]  /*7660*/  FMUL R32, R32, R154 ;  /* 0x0000009a20207220 */ /* 0x000fe20000400000 */
[----:B------:R-:W-:Y:S01]  /*7670*/  F2FP.BF16.F32.PACK_AB R26, RZ, R26 ;  /* 0x0000001aff1a723e */ /* 0x000fe200000010ff */
[----:B------:R-:W-:Y:S01]  /*7680*/  IMAD.X R7, R11, 0x1, R5, P3 ;  /* 0x000000010b077824 */ /* 0x000fe200018e0605 */
[----:B------:R-:W-:Y:S01]  /*7690*/  F2FP.BF16.F32.PACK_AB R27, RZ, R27 ;  /* 0x0000001bff1b723e */ /* 0x000fe200000010ff */
[-C--:B------:R-:W-:Y:S01]  /*76a0*/  FMUL R33, R33, R154.reuse ;  /* 0x0000009a21217220 */ /* 0x080fe20000400000 */
[----:B------:R-:W-:Y:S01]  /*76b0*/  ISETP.GT.AND P0, PT, R3, 0x8, PT ;  /* 0x000000080300780c */ /* 0x000fe20003f04270 */
[----:B------:R-:W-:Y:S01]  /*76c0*/  FMUL R34, R34, R154 ;  /* 0x0000009a22227220 */ /* 0x000fe20000400000 */
[----:B------:R-:W-:Y:S01]  /*76d0*/  F2FP.BF16.F32.PACK_AB R28, RZ, R28 ;  /* 0x0000001cff1c723e */ /* 0x000fe200000010ff */
[-C--:B------:R-:W-:Y:S01]  /*76e0*/  FMUL R35, R35, R154.reuse ;  /* 0x0000009a23237220 */ /* 0x080fe20000400000 */
[----:B------:R-:W-:Y:S01]  /*76f0*/  ISETP.GT.AND P4, PT, R0, RZ, P0 ;  /* 0x000000ff0000720c */ /* 0x000fe20000784270 */
[-C--:B------:R-:W-:Y:S01]  /*7700*/  FMUL R36, R36, R154.reuse ;  /* 0x0000009a24247220 */ /* 0x080fe20000400000 */
[----:B------:R-:W-:Y:S01]  /*7710*/  F2FP.BF16.F32.PACK_AB R29, RZ, R29 ;  /* 0x0000001dff1d723e */ /* 0x000fe200000010ff */
[----:B------:R-:W-:Y:S01]  /*7720*/  @P1 STG.E.U16 desc[UR36][R6.64], R26 ;  /* 0x0000001a06001986 */ /* 0x000fe2000c101524 */
[----:B------:R-:W-:Y:S01]  /*7730*/  ISETP.GT.AND P1, PT, R0, 0x8, P0 ;  /* 0x000000080000780c */ /* 0x000fe20000724270 */
[----:B------:R-:W-:Y:S01]  /*7740*/  FMUL R37, R37, R154 ;  /* 0x0000009a25257220 */ /* 0x000fe20000400000 */
[----:B------:R-:W-:Y:S01]  /*7750*/  F2FP.BF16.F32.PACK_AB R30, RZ, R30 ;  /* 0x0000001eff1e723e */ /* 0x000fe200000010ff */
[----:B------:R-:W-:Y:S01]  /*7760*/  @P2 STG.E.U16 desc[UR36][R6.64+0x2], R27 ;  /* 0x0000021b06002986 */ /* 0x000fe2000c101524 */
[----:B------:R-:W-:Y:S01]  /*7770*/  ISETP.GT.AND P2, PT, R3, 0x9, PT ;  /* 0x000000090300780c */ /* 0x000fe20003f44270 */
[-C--:B------:R-:W-:Y:S01]  /*7780*/  FMUL R38, R38, R154.reuse ;  /* 0x0000009a26267220 */ /* 0x080fe20000400000 */
[----:B------:R-:W-:Y:S01]  /*7790*/  F2FP.BF16.F32.PACK_AB R31, RZ, R31 ;  /* 0x0000001fff1f723e */ /* 0x000fe200000010ff */
[-C--:B------:R-:W-:Y:S01]  /*77a0*/  FMUL R39, R39, R154.reuse ;  /* 0x0000009a27277220 */ /* 0x080fe20000400000 */
[C---:B------:R-:W-:Y:S01]  /*77b0*/  ISETP.GT.AND P3, PT, R0.reuse, RZ, P2 ;  /* 0x000000ff0000720c */ /* 0x040fe20001764270 */
[----:B------:R-:W-:Y:S01]  /*77c0*/  @P4 STG.E.U16 desc[UR36][R4.64+0x10], R28 ;  /* 0x0000101c04004986 */ /* 0x000fe2000c101524 */
[----:B------:R-:W-:Y:S01]  /*77d0*/  ISETP.GT.AND P2, PT, R0, 0x8, P2 ;  /* 0x000000080000780c */ /* 0x000fe20001744270 */
        /* <DEDUP_REMOVED lines=8> */
[----:B------:R-:W-:Y:S01]  /*7860*/  FMUL R44, R44, R154 ;  /* 0x0000009a2c2c7220 */ /* 0x000fe20000400000 */
[----:B------:R-:W-:Y:S01]  /*7870*/  F2FP.BF16.F32.PACK_AB R34, RZ, R34 ;  /* 0x00000022ff22723e */ /* 0x000fe200000010ff */
[----:B------:R-:W-:Y:S01]  /*7880*/  @P3 STG.E.U16 desc[UR36][R4.64+0x12], R29 ;  /* 0x0000121d04003986 */ /* 0x000fe2000c101524 */
[----:B------:R-:W-:Y:S01]  /*7890*/  ISETP.GT.AND P3, PT, R3, 0x11, PT ;  /* 0x000000110300780c */ /* 0x000fe20003f64270 */
[-C--:B------:R-:W-:Y:S01]  /*78a0*/  FMUL R45, R45, R154.reuse ;  /* 0x0000009a2d2d7220 */ /* 0x080fe20000400000 */
[----:B------:R-:W-:Y:S01]  /*78b0*/  F2FP.BF16.F32.PACK_AB R35, RZ, R35 ;  /* 0x00000023ff23723e */ /* 0x000fe200000010ff */
[----:B------:R-:W-:Y:S01]  /*78c0*/  @P1 STG.E.U16 desc[UR36][R6.64+0x10], R30 ;  /* 0x0000101e06001986 */ /* 0x000fe2000c101524 */
[----:B------:R-:W-:Y:S01]  /*78d0*/  ISETP.GT.AND P1, PT, R0, 0x8, P0 ;  /* 0x000000080000780c */ /* 0x000fe20000724270 */
[-C--:B------:R-:W-:Y:S01]  /*78e0*/  FMUL R46, R46, R154.reuse ;  /* 0x0000009a2e2e7220 */ /* 0x080fe20000400000 */
[----:B------:R-:W-:Y:S01]  /*78f0*/  ISETP.GT.AND P0, PT, R3, 0x18, PT ;  /* 0x000000180300780c */ /* 0x000fe20003f04270 */
[----:B------:R-:W-:Y:S01]  /*7900*/  @P2 STG.E.U16 desc[UR36][R6.64+0x12], R31 ;  /* 0x0000121f06002986 */ /* 0x000fe2000c101524 */
[C---:B------:R-:W-:Y:S01]  /*7910*/  ISETP.GT.AND P2, PT, R0.reuse, RZ, P3 ;  /* 0x000000ff0000720c */ /* 0x040fe20001f44270 */
[-C--:B------:R-:W-:Y:S01]  /*7920*/  FMUL R47, R47, R154.reuse ;  /* 0x0000009a2f2f7220 */ /* 0x080fe20000400000 */
[C---:B------:R-:W-:Y:S01]  /*7930*/  ISETP.GT.AND P3, PT, R0.reuse, 0x8, P3 ;  /* 0x000000080000780c */ /* 0x040fe20001f64270 */
[----:B------:R-:W-:Y:S01]  /*7940*/  @P4 STG.E.U16 desc[UR36][R4.64+0x20], R32 ;  /* 0x0000202004004986 */ /* 0x000fe2000c101524 */
[----:B------:R-:W-:Y:S01]  /*7950*/  ISETP.GT.AND P4, PT, R0, RZ, P0 ;  /* 0x000000ff0000720c */ /* 0x000fe20000784270 */
[----:B------:R-:W-:Y:S01]  /*7960*/  FMUL R48, R48, R154 ;  /* 0x0000009a30307220 */ /* 0x000fe20000400000 */
[----:B------:R-:W-:Y:S01]  /*7970*/  F2FP.BF16.F32.PACK_AB R36, RZ, R36 ;  /* 0x00000024ff24723e */ /* 0x000fe200000010ff */
[-C--:B------:R-:W-:Y:S01]  /*7980*/  FMUL R49, R49, R154.reuse ;  /* 0x0000009a31317220 */ /* 0x080fe20000400000 */
[----:B------:R-:W-:Y:S01]  /*7990*/  F2FP.BF16.F32.PACK_AB R37, RZ, R37 ;  /* 0x00000025ff25723e */ /* 0x000fe200000010ff */
[----:B------:R-:W-:Y:S01]  /*79a0*/  FMUL R50, R50, R154 ;  /* 0x0000009a32327220 */ /* 0x000fe20000400000 */
[----:B------:R-:W-:Y:S01]  /*79b0*/  F2FP.BF16.F32.PACK_AB R38, RZ, R38 ;  /* 0x00000026ff26723e */ /* 0x000fe200000010ff */
[----:B------:R-:W-:Y:S01]  /*79c0*/  FMUL R51, R51, R154 ;  /* 0x0000009a33337220 */ /* 0x000fe20000400000 */
[----:B------:R-:W-:Y:S01]  /*79d0*/  F2FP.BF16.F32.PACK_AB R39, RZ, R39 ;  /* 0x00000027ff27723e */ /* 0x000fe200000010ff */
[----:B------:R-:W-:Y:S01]  /*79e0*/  @P2 STG.E.U16 desc[UR36][R4.64+0x22], R33 ;  /* 0x0000222104002986 */ /* 0x000fe2000c101524 */
[----:B------:R-:W-:Y:S01]  /*79f0*/  F2FP.BF16.F32.PACK_AB R40, RZ, R40 ;  /* 0x00000028ff28723e */ /* 0x000fe200000010ff */
[-C--:B------:R-:W-:Y:S01]  /*7a00*/  FMUL R52, R52, R154.reuse ;  /* 0x0000009a34347220 */ /* 0x080fe20000400000 */
[----:B------:R-:W-:Y:S01]  /*7a10*/  F2FP.BF16.F32.PACK_AB R41, RZ, R41 ;  /* 0x00000029ff29723e */ /* 0x000fe200000010ff */
[----:B------:R-:W-:Y:S01]  /*7a20*/  @P1 STG.E.U16 desc[UR36][R6.64+0x20], R34 ;  /* 0x0000202206001986 */ /* 0x000fe2000c101524 */
[----:B------:R-:W-:Y:S01]  /*7a30*/  ISETP.GT.AND P1, PT, R0, 0x8, P0 ;  /* 0x000000080000780c */ /* 0x000fe20000724270 */
[-C--:B------:R-:W-:Y:S01]  /*7a40*/  FMUL R53, R53, R154.reuse ;  /* 0x0000009a35357220 */ /* 0x080fe20000400000 */
[C---:B------:R-:W-:Y:S01]  /*7a50*/  ISETP.GT.AND P0, PT, R3.reuse, 0x20, PT ;  /* 0x000000200300780c */ /* 0x040fe20003f04270 */
[----:B------:R-:W-:Y:S01]  /*7a60*/  @P3 STG.E.U16 desc[UR36][R6.64+0x22], R35 ;  /* 0x0000222306003986 */ /* 0x000fe2000c101524 */
[----:B------:R-:W-:Y:S01]  /*7a70*/  ISETP.GT.AND P3, PT, R3, 0x19, PT ;  /* 0x000000190300780c */ /* 0x000fe20003f64270 */
[----:B------:R-:W-:Y:S01]  /*7a80*/  FMUL R54, R54, R154 ;  /* 0x0000009a36367220 */ /* 0x000fe20000400000 */
[----:B------:R-:W-:Y:S01]  /*7a90*/  F2FP.BF16.F32.PACK_AB R42, RZ, R42 ;  /* 0x0000002aff2a723e */ /* 0x000fe200000010ff */
[----:B------:R-:W-:Y:S01]  /*7aa0*/  @P4 STG.E.U16 desc[UR36][R4.64+0x30], R36 ;  /* 0x0000302404004986 */ /* 0x000fe2000c101524 */
[C---:B------:R-:W-:Y:S01]  /*7ab0*/  ISETP.GT.AND P2, PT, R0.reuse, RZ, P3 ;  /* 0x000000ff0000720c */ /* 0x040fe20001f44270 */
[-C--:B------:R-:W-:Y:S01]  /*7ac0*/  FMUL R55, R55, R154.reuse ;  /* 0x0000009a37377220 */ /* 0x080fe20000400000 */
[----:B------:R-:W-:Y:S01]  /*7ad0*/  ISETP.GT.AND P3, PT, R0, 0x8, P3 ;  /* 0x000000080000780c */ /* 0x000fe20001f64270 */
[-C--:B------:R-:W-:Y:S01]  /*7ae0*/  FMUL R56, R56, R154.reuse ;  /* 0x0000009a38387220 */ /* 0x080fe20000400000 */
[----:B------:R-:W-:Y:S01]  /*7af0*/  ISETP.GT.AND P4, PT, R0, RZ, P0 ;  /* 0x000000ff0000720c */ /* 0x000fe20000784270 */
[-C--:B------:R-:W-:Y:S01]  /*7b00*/  FMUL R57, R57, R154.reuse ;  /* 0x0000009a39397220 */ /* 0x080fe20000400000 */
[----:B------:R-:W-:Y:S01]  /*7b10*/  F2FP.BF16.F32.PACK_AB R43, RZ, R43 ;  /* 0x0000002bff2b723e */ /* 0x000fe200000010ff */
[----:B------:R-:W-:Y:S01]  /*7b20*/  FMUL R58, R58, R154 ;  /* 0x0000009a3a3a7220 */ /* 0x000fe20000400000 */
[----:B------:R-:W-:Y:S01]  /*7b30*/  F2FP.BF16.F32.PACK_AB R44, RZ, R44 ;  /* 0x0000002cff2c723e */ /* 0x000fe200000010ff */
[-C--:B------:R-:W-:Y:S01]  /*7b40*/  FMUL R59, R59, R154.reuse ;  /* 0x0000009a3b3b7220 */ /* 0x080fe20000400000 */
[----:B------:R-:W-:Y:S01]  /*7b50*/  F2FP.BF16.F32.PACK_AB R45, RZ, R45 ;  /* 0x0000002dff2d723e */ /* 0x000fe200000010ff */
[----:B------:R-:W-:Y:S01]  /*7b60*/  FMUL R60, R60, R154 ;  /* 0x0000009a3c3c7220 */ /* 0x000fe20000400000 */
[----:B------:R-:W-:Y:S01]  /*7b70*/  F2FP.BF16.F32.PACK_AB R46, RZ, R46 ;  /* 0x0000002eff2e723e */ /* 0x000fe200000010ff */
[----:B------:R-:W-:Y:S01]  /*7b80*/  @P2 STG.E.U16 desc[UR36][R4.64+0x32], R37 ;  /* 0x0000322504002986 */ /* 0x000fe2000c101524 */
[----:B------:R-:W-:Y:S01]  /*7b90*/  F2FP.BF16.F32.PACK_AB R47, RZ, R47 ;  /* 0x0000002fff2f723e */ /* 0x000fe200000010ff */
[----:B------:R-:W-:Y:S01]  /*7ba0*/  FMUL R61, R61, R154 ;  /* 0x0000009a3d3d7220 */ /* 0x000fe20000400000 */
[----:B------:R-:W-:Y:S01]  /*7bb0*/  F2FP.BF16.F32.PACK_AB R48, RZ, R48 ;  /* 0x00000030ff30723e */ /* 0x000fe200000010ff */
[----:B------:R-:W-:Y:S01]  /*7bc0*/  @P1 STG.E.U16 desc[UR36][R6.64+0x30], R38 ;  /* 0x0000302606001986 */ /* 0x000fe2000c101524 */
[----:B------:R-:W-:Y:S01]  /*7bd0*/  ISETP.GT.AND P1, PT, R0, 0x8, P0 ;  /* 0x000000080000780c */ /* 0x000fe20000724270 */
[-C--:B------:R-:W-:Y:S01]  /*7be0*/  FMUL R62, R62, R154.reuse ;  /* 0x0000009a3e3e7220 */ /* 0x080fe20000400000 */
[C---:B------:R-:W-:Y:S01]  /*7bf0*/  ISETP.GT.AND P0, PT, R3.reuse, 0x28, PT ;  /* 0x000000280300780c */ /* 0x040fe20003f04270 */
[----:B------:R-:W-:Y:S01]  /*7c00*/  @P3 STG.E.U16 desc[UR36][R6.64+0x32], R39 ;  /* 0x0000322706003986 */ /* 0x000fe2000c101524 */
[----:B------:R-:W-:Y:S01]  /*7c10*/  ISETP.GT.AND P3, PT, R3, 0x21, PT ;  /* 0x000000210300780c */ /* 0x000fe20003f64270 */
[-C--:B------:R-:W-:Y:S01]  /*7c20*/  FMUL R63, R63, R154.reuse ;  /* 0x0000009a3f3f7220 */ /* 0x080fe20000400000 */
[----:B------:R-:W-:Y:S01]  /*7c30*/  F2FP.BF16.F32.PACK_AB R49, RZ, R49 ;  /* 0x00000031ff31723e */ /* 0x000fe200000010ff */
[----:B------:R-:W-:Y:S01]  /*7c40*/  @P4 STG.E.U16 desc[UR36][R4.64+0x40], R40 ;  /* 0x0000402804004986 */ /* 0x000fe2000c101524 */
[----:B------:R-:W-:Y:S01]  /*7c50*/  ISETP.GT.AND P2, PT, R0, RZ, P3 ;  /* 0x000000ff0000720c */ /* 0x000fe20001f44270 */
[-C--:B------:R-:W-:Y:S01]  /*7c60*/  FMUL R64, R64, R154.reuse ;  /* 0x0000009a40407220 */ /* 0x080fe20000400000 */
[C---:B------:R-:W-:Y:S01]  /*7c70*/  ISETP.GT.AND P3, PT, R0.reuse, 0x8, P3 ;  /* 0x000000080000780c */ /* 0x040fe20001f64270 */
[-C--:B------:R-:W-:Y:S01]  /*7c80*/  FMUL R65, R65, R154.reuse ;  /* 0x0000009a41417220 */ /* 0x080fe20000400000 */
        /* <DEDUP_REMOVED lines=248> */
[----:B------:R-:W-:-:S02]  /*8c10*/  ISETP.GT.AND P1, PT, R0, 0x8, P0 ;  /* 0x000000080000780c */ /* 0x000fc40000724270 */
[C---:B------:R-:W-:Y:S01]  /*8c20*/  ISETP.GT.AND P0, PT, R3.reuse, 0x78, PT ;  /* 0x000000780300780c */ /* 0x040fe20003f04270 */
[----:B------:R-:W-:Y:S01]  /*8c30*/  @P3 STG.E.U16 desc[UR36][R6.64+0xd2], R79 ;  /* 0x0000d24f06003986 */ /* 0x000fe2000c101524 */
[----:B------:R-:W-:Y:S02]  /*8c40*/  ISETP.GT.AND P3, PT, R3, 0x71, PT ;  /* 0x000000710300780c */ /* 0x000fe40003f64270 */
[----:B------:R-:W-:Y:S01]  /*8c50*/  F2FP.BF16.F32.PACK_AB R119, RZ, R119 ;  /* 0x00000077ff77723e */ /* 0x000fe200000010ff */
[----:B------:R-:W-:Y:S01]  /*8c60*/  @P4 STG.E.U16 desc[UR36][R4.64+0xe0], R80 ;  /* 0x0000e05004004986 */ /* 0x000fe2000c101524 */
[C---:B------:R-:W-:Y:S02]  /*8c70*/  ISETP.GT.AND P2, PT, R0.reuse, RZ, P3 ;  /* 0x000000ff0000720c */ /* 0x040fe40001f44270 */
[C---:B------:R-:W-:Y:S02]  /*8c80*/  ISETP.GT.AND P3, PT, R0.reuse, 0x8, P3 ;  /* 0x000000080000780c */ /* 0x040fe40001f64270 */
[----:B------:R-:W-:-:S02]  /*8c90*/  ISETP.GT.AND P4, PT, R0, RZ, P0 ;  /* 0x000000ff0000720c */ /* 0x000fc40000784270 */
[----:B------:R-:W-:Y:S02]  /*8ca0*/  F2FP.BF16.F32.PACK_AB R120, RZ, R120 ;  /* 0x00000078ff78723e */ /* 0x000fe400000010ff */
[----:B------:R-:W-:Y:S02]  /*8cb0*/  F2FP.BF16.F32.PACK_AB R121, RZ, R121 ;  /* 0x00000079ff79723e */ /* 0x000fe400000010ff */
[----:B------:R-:W-:Y:S02]  /*8cc0*/  F2FP.BF16.F32.PACK_AB R122, RZ, R122 ;  /* 0x0000007aff7a723e */ /* 0x000fe400000010ff */
[----:B------:R-:W-:Y:S01]  /*8cd0*/  F2FP.BF16.F32.PACK_AB R123, RZ, R123 ;  /* 0x0000007bff7b723e */ /* 0x000fe200000010ff */
[----:B------:R-:W-:Y:S01]  /*8ce0*/  @P2 STG.E.U16 desc[UR36][R4.64+0xe2], R81 ;  /* 0x0000e25104002986 */ /* 0x000fe2000c101524 */
[----:B------:R-:W-:Y:S02]  /*8cf0*/  F2FP.BF16.F32.PACK_AB R124, RZ, R124 ;  /* 0x0000007cff7c723e */ /* 0x000fe400000010ff */
        /* <DEDUP_REMOVED lines=66> */
[----:B------:R-:W-:Y:S04]  /*9120*/  @P2 STG.E.U16 desc[UR36][R4.64+0x122], R97 ;  /* 0x0001226104002986 */ /* 0x000fe8000c101524 */
[----:B------:R-:W-:Y:S01]  /*9130*/  @P1 STG.E.U16 desc[UR36][R6.64+0x120], R98 ;  /* 0x0001206206001986 */ /* 0x000fe2000c101524 */
[----:B------:R-:W-:-:S02]  /*9140*/  ISETP.GT.AND P1, PT, R0, 0x8, P0 ;  /* 0x000000080000780c */ /* 0x000fc40000724270 */
[C---:B------:R-:W-:Y:S01]  /*9150*/  ISETP.GT.AND P0, PT, R3.reuse, 0xa0, PT ;  /* 0x000000a00300780c */ /* 0x040fe20003f04270 */
[----:B------:R-:W-:Y:S01]  /*9160*/  @P3 STG.E.U16 desc[UR36][R6.64+0x122], R99 ;  /* 0x0001226306003986 */ /* 0x000fe2000c101524 */
[----:B------:R-:W-:-:S03]  /*9170*/  ISETP.GT.AND P3, PT, R3, 0x99, PT ;  /* 0x000000990300780c */ /* 0x000fc60003f64270 */
[----:B------:R-:W-:Y:S01]  /*9180*/  @P4 STG.E.U16 desc[UR36][R4.64+0x130], R100 ;  /* 0x0001306404004986 */ /* 0x000fe2000c101524 */
[C---:B------:R-:W-:Y:S02]  /*9190*/  ISETP.GT.AND P2, PT, R0.reuse, RZ, P3 ;  /* 0x000000ff0000720c */ /* 0x040fe40001f44270 */
[C---:B------:R-:W-:Y:S02]  /*91a0*/  ISETP.GT.AND P3, PT, R0.reuse, 0x8, P3 ;  /* 0x000000080000780c */ /* 0x040fe40001f64270 */
[----:B------:R-:W-:-:S09]  /*91b0*/  ISETP.GT.AND P4, PT, R0, RZ, P0 ;  /* 0x000000ff0000720c */ /* 0x000fd20000784270 */
[----:B------:R-:W-:Y:S04]  /*91c0*/  @P2 STG.E.U16 desc[UR36][R4.64+0x132], R101 ;  /* 0x0001326504002986 */ /* 0x000fe8000c101524 */
[----:B------:R-:W-:Y:S01]  /*91d0*/  @P1 STG.E.U16 desc[UR36][R6.64+0x130], R102 ;  /* 0x0001306606001986 */ /* 0x000fe2000c101524 */
[----:B------:R-:W-:Y:S02]  /*91e0*/  ISETP.GT.AND P1, PT, R0, 0x8, P0 ;  /* 0x000000080000780c */ /* 0x000fe40000724270 */
        /* <DEDUP_REMOVED lines=76> */
[C---:B------:R-:W-:Y:S02]  /*96b0*/  ISETP.GT.AND P3, PT, R0.reuse, RZ, P0 ;  /* 0x000000ff0000720c */ /* 0x040fe40000764270 */
[----:B------:R-:W-:-:S07]  /*96c0*/  ISETP.GT.AND P0, PT, R0, 0x8, P0 ;  /* 0x000000080000780c */ /* 0x000fce0000704270 */
[----:B------:R-:W-:Y:S04]  /*96d0*/  @P2 STG.E.U16 desc[UR36][R4.64+0x1b2], R133 ;  /* 0x0001b28504002986 */ /* 0x000fe8000c101524 */
[----:B------:R-:W-:Y:S01]  /*96e0*/  @P1 STG.E.U16 desc[UR36][R6.64+0x1b0], R134 ;  /* 0x0001b08606001986 */ /* 0x000fe2000c101524 */
[----:B------:R-:W-:-:S03]  /*96f0*/  ISETP.GT.AND P1, PT, R3, 0xe8, PT ;  /* 0x000000e80300780c */ /* 0x000fc60003f24270 */
        /* <DEDUP_REMOVED lines=11> */
[C---:B------:R-:W-:Y:S02]  /*97b0*/  ISETP.GT.AND P2, PT, R0.reuse, RZ, P0 ;  /* 0x000000ff0000720c */ /* 0x040fe40000744270 */
[----:B------:R-:W-:Y:S01]  /*97c0*/  ISETP.GT.AND P0, PT, R0, 0x8, P0 ;  /* 0x000000080000780c */ /* 0x000fe20000704270 */
[----:B------:R-:W-:Y:S01]  /*97d0*/  @P3 STG.E.U16 desc[UR36][R4.64+0x1d0], R140 ;  /* 0x0001d08c04003986 */ /* 0x000fe2000c101524 */
[----:B------:R-:W-:-:S04]  /*97e0*/  ISETP.GT.AND P3, PT, R3, 0xf0, PT ;  /* 0x000000f00300780c */ /* 0x000fc80003f64270 */
[C---:B------:R-:W-:Y:S02]  /*97f0*/  ISETP.GT.AND P4, PT, R0.reuse, RZ, P3 ;  /* 0x000000ff0000720c */ /* 0x040fe40001f84270 */
[----:B------:R-:W-:-:S03]  /*9800*/  ISETP.GT.AND P3, PT, R0, 0x8, P3 ;  /* 0x000000080000780c */ /* 0x000fc60001f64270 */
[----:B------:R-:W-:Y:S01]  /*9810*/  @P2 STG.E.U16 desc[UR36][R4.64+0x1d2], R141 ;  /* 0x0001d28d04002986 */ /* 0x000fe2000c101524 */
[----:B------:R-:W-:-:S03]  /*9820*/  ISETP.GT.AND P2, PT, R3, 0xf8, PT ;  /* 0x000000f80300780c */ /* 0x000fc60003f44270 */
[----:B------:R-:W-:Y:S01]  /*9830*/  @P1 STG.E.U16 desc[UR36][R6.64+0x1d0], R142 ;  /* 0x0001d08e06001986 */ /* 0x000fe2000c101524 */
[----:B------:R-:W-:-:S03]  /*9840*/  ISETP.GT.AND P1, PT, R3, 0xf9, PT ;  /* 0x000000f90300780c */ /* 0x000fc60003f24270 */
[----:B------:R-:W-:Y:S01]  /*9850*/  @P0 STG.E.U16 desc[UR36][R6.64+0x1d2], R143 ;  /* 0x0001d28f06000986 */ /* 0x000fe2000c101524 */
[----:B------:R-:W-:-:S03]  /*9860*/  ISETP.GT.AND P0, PT, R3, 0xf1, PT ;  /* 0x000000f10300780c */ /* 0x000fc60003f04270 */
[----:B------:R-:W-:Y:S01]  /*9870*/  @P4 STG.E.U16 desc[UR36][R4.64+0x1e0], R144 ;  /* 0x0001e09004004986 */ /* 0x000fe2000c101524 */
[C---:B------:R-:W-:Y:S02]  /*9880*/  ISETP.GT.AND P4, PT, R0.reuse, RZ, P0 ;  /* 0x000000ff0000720c */ /* 0x040fe40000784270 */
[----:B------:R-:W-:-:S11]  /*9890*/  ISETP.GT.AND P0, PT, R0, 0x8, P0 ;  /* 0x000000080000780c */ /* 0x000fd60000704270 */
[----:B------:R-:W-:Y:S01]  /*98a0*/  @P4 STG.E.U16 desc[UR36][R4.64+0x1e2], R145 ;  /* 0x0001e29104004986 */ /* 0x000fe2000c101524 */
[C---:B------:R-:W-:Y:S02]  /*98b0*/  ISETP.GT.AND P4, PT, R0.reuse, RZ, P2 ;  /* 0x000000ff0000720c */ /* 0x040fe40001784270 */
[C---:B------:R-:W-:Y:S01]  /*98c0*/  ISETP.GT.AND P2, PT, R0.reuse, 0x8, P2 ;  /* 0x000000080000780c */ /* 0x040fe20001744270 */
[----:B------:R-:W-:Y:S01]  /*98d0*/  @P3 STG.E.U16 desc[UR36][R6.64+0x1e0], R146 ;  /* 0x0001e09206003986 */ /* 0x000fe2000c101524 */
[C---:B------:R-:W-:Y:S02]  /*98e0*/  ISETP.GT.AND P3, PT, R0.reuse, RZ, P1 ;  /* 0x000000ff0000720c */ /* 0x040fe40000f64270 */
[----:B------:R-:W-:Y:S01]  /*98f0*/  ISETP.GT.AND P1, PT, R0, 0x8, P1 ;  /* 0x000000080000780c */ /* 0x000fe20000f24270 */
[----:B------:R-:W-:Y:S06]  /*9900*/  @P0 STG.E.U16 desc[UR36][R6.64+0x1e2], R147 ;  /* 0x0001e29306000986 */ /* 0x000fec000c101524 */
[----:B------:R-:W-:Y:S04]  /*9910*/  @P4 STG.E.U16 desc[UR36][R4.64+0x1f0], R148 ;  /* 0x0001f09404004986 */ /* 0x000fe8000c101524 */
[----:B------:R0:W-:Y:S02]  /*9920*/  @P3 STG.E.U16 desc[UR36][R4.64+0x1f2], R149 ;  /* 0x0001f29504003986 */ /* 0x0001e4000c101524 */
[----:B0-----:R-:W-:-:S02]  /*9930*/  @P2 IMAD.MOV.U32 R4, RZ, RZ, R6 ;  /* 0x000000ffff042224 */ /* 0x001fc400078e0006 */
[----:B------:R-:W-:-:S05]  /*9940*/  @P2 IMAD.MOV.U32 R5, RZ, RZ, R7 ;  /* 0x000000ffff052224 */ /* 0x000fca00078e0007 */
[----:B------:R0:W-:Y:S04]  /*9950*/  @P2 STG.E.U16 desc[UR36][R4.64+0x1f0], R150 ;  /* 0x0001f09604002986 */ /* 0x0001e8000c101524 */
[----:B------:R0:W-:Y:S02]  /*9960*/  @P1 STG.E.U16 desc[UR36][R6.64+0x1f2], R151 ;  /* 0x0001f29706001986 */ /* 0x0001e4000c101524 */
.L_x_286:
[----:B------:R-:W-:Y:S05]  /*9970*/  BSYNC B0 ;  /* 0x0000000000007941 */ /* 0x000fea0003800000 */
.L_x_32:
[----:B------:R-:W-:Y:S01]  /*9980*/  ULDC UR4, c[0x0][0xc] ;  /* 0x0000030000047ab9 */ /* 0x000fe20000000800 */
[----:B------:R-:W-:Y:S01]  /*9990*/  ULDC UR5, c[0x0][0x10] ;  /* 0x0000040000057ab9 */ /* 0x000fe20000000800 */
[----:B0-----:R-:W0:Y:S01]  /*99a0*/  LDC R3, c[0x0][0x14] ;  /* 0x00000500ff037b82 */ /* 0x001e220000000800 */
[----:B------:R-:W-:Y:S01]  /*99b0*/  UIMAD.WIDE.U32 UR4, UR4, UR5, URZ ;  /* 0x00000005040472a5 */ /* 0x000fe2000f8e003f */
[----:B------:R-:W-:Y:S01]  /*99c0*/  PRMT R0, RZ, 0x7610, R0 ;  /* 0x00007610ff007816 */ /* 0x000fe20000000000 */
[----:B----45:R-:W-:Y:S02]  /*99d0*/  IMAD.MOV.U32 R152, RZ, RZ, -0x1 ;  /* 0xffffffffff987424 */ /* 0x030fe400078e00ff */
[----:B------:R-:W-:Y:S02]  /*99e0*/  IMAD.MOV.U32 R23, RZ, RZ, -0x1 ;  /* 0xffffffffff177424 */ /* 0x000fe400078e00ff */
[----:B0-----:R-:W-:-:S04]  /*99f0*/  IMAD.WIDE.U32 R16, R3, UR4, R16 ;  /* 0x0000000403107c25 */ /* 0x001fc8000f8e0010 */
[----:B------:R-:W-:Y:S01]  /*9a00*/  IMAD R3, R3, UR5, RZ ;  /* 0x0000000503037c24 */ /* 0x000fe2000f8e02ff */
[----:B------:R-:W-:Y:S02]  /*9a10*/  ULDC.64 UR4, c[0x0][0x650] ;  /* 0x0001940000047ab9 */ /* 0x000fe40000000a00 */
[----:B------:R-:W-:Y:S01]  /*9a20*/  ISETP.GE.U32.AND P0, PT, R16, UR4, PT ;  /* 0x0000000410007c0c */ /* 0x000fe2000bf06070 */
[----:B------:R-:W-:-:S05]  /*9a30*/  IMAD.IADD R17, R17, 0x1, R3 ;  /* 0x0000000111117824 */ /* 0x000fca00078e0203 */
[----:B------:R-:W-:-:S13]  /*9a40*/  ISETP.GE.U32.AND.EX P0, PT, R17, UR5, PT, P0 ;  /* 0x0000000511007c0c */ /* 0x000fda000bf06100 */
[----:B------:R-:W-:Y:S05]  /*9a50*/  @P0 BRA `(.L_x_287) ;  /* 0x0000000400640947 */ /* 0x000fea0003800000 */
[----:B------:R-:W0:Y:S01]  /*9a60*/  S2R R12, SR_CTAID.X ;  /* 0x00000000000c7919 */ /* 0x000e220000002500 */
[----:B------:R-:W4:Y:S01]  /*9a70*/  LDC.64 R10, c[0x0][0x628] ;  /* 0x00018a00ff0a7b82 */ /* 0x000f220000000a00 */
[----:B------:R-:W-:Y:S01]  /*9a80*/  ULDC UR4, c[0x0][0x150] ;  /* 0x0000540000047ab9 */ /* 0x000fe20000000800 */
[----:B-123--:R-:W-:Y:S01]  /*9a90*/  IMAD.MOV.U32 R8, RZ, RZ, R16 ;  /* 0x000000ffff087224 */ /* 0x00efe200078e0010 */
[----:B------:R-:W1:Y:S01]  /*9aa0*/  S2R R24, SR_CTAID.Y ;  /* 0x0000000000187919 */ /* 0x000e620000002600 */
[----:B------:R-:W-:-:S04]  /*9ab0*/  IMAD.MOV.U32 R9, RZ, RZ, R17 ;  /* 0x000000ffff097224 */ /* 0x000fc800078e0011 */
[----:B------:R-:W2:Y:S08]  /*9ac0*/  LDC R21, c[0x0][0x144] ;  /* 0x00005100ff157b82 */ /* 0x000eb00000000800 */
[----:B------:R-:W3:Y:S08]  /*9ad0*/  LDC R0, c[0x0][0x630] ;  /* 0x00018c00ff007b82 */ /* 0x000ef00000000800 */
[----:B------:R-:W1:Y:S01]  /*9ae0*/  LDC.64 R14, c[0x0][0x620] ;  /* 0x00018800ff0e7b82 */ /* 0x000e620000000a00 */
[----:B----4-:R-:W-:-:S04]  /*9af0*/  ISETP.NE.U32.AND P0, PT, R10, RZ, PT ;  /* 0x000000ff0a00720c */ /* 0x010fc80003f05070 */
[----:B------:R-:W-:Y:S02]  /*9b00*/  ISETP.NE.AND.EX P0, PT, R11, RZ, PT, P0 ;  /* 0x000000ff0b00720c */ /* 0x000fe40003f05300 */
[----:B0-----:R-:W-:-:S05]  /*9b10*/  I2FP.F32.U32 R3, R12 ;  /* 0x0000000c00037245 */ /* 0x001fca0000201000 */
[----:B------:R-:W-:-:S04]  /*9b20*/  FMUL R3, R3, UR4 ;  /* 0x0000000403037c20 */ /* 0x000fc80008400000 */
[----:B------:R0:W4:Y:S02]  /*9b30*/  F2I.U32.TRUNC.NTZ R20, R3 ;  /* 0x0000000300147305 */ /* 0x000124000020f000 */
[----:B--23--:R-:W-:Y:S05]  /*9b40*/  @!P0 BRA `(.L_x_288) ;  /* 0x0000000000288947 */ /* 0x00cfea0003800000 */
[----:B0-----:R-:W0:Y:S02]  /*9b50*/  LDC R3, c[0x0][0x634] ;  /* 0x00018d00ff037b82 */ /* 0x001e240000000800 */
        /* <DEDUP_REMOVED lines=9> */
.L_x_288:
[----:B------:R-:W2:Y:S01]  /*9bf0*/  LDC.64 R30, c[0x0][0x640] ;  /* 0x00019000ff1e7b82 */ /* 0x000ea20000000a00 */
[-CC-:B------:R-:W-:Y:S01]  /*9c00*/  SHF.R.U64 R23, R8, R0.reuse, R9.reuse ;  /* 0x0000000008177219 */ /* 0x180fe20000001209 */
[----:B----4-:R-:W-:Y:S01]  /*9c10*/  IMAD.MOV R20, RZ, RZ, -R20 ;  /* 0x000000ffff147224 */ /* 0x010fe200078e0a14 */
[----:B------:R-:W-:Y:S01]  /*9c20*/  SHF.R.U32.HI R0, RZ, R0, R9 ;  /* 0x00000000ff007219 */ /* 0x000fe20000011609 */
[----:B------:R-:W-:Y:S01]  /*9c30*/  ULDC UR4, c[0x0][0x154] ;  /* 0x0000550000047ab9 */ /* 0x000fe20000000800 */
[----:B0-----:R-:W-:Y:S01]  /*9c40*/  IADD3 R3, P0, RZ, -R23, RZ ;  /* 0x80000017ff037210 */ /* 0x001fe20007f1e0ff */
[----:B------:R-:W-:Y:S02]  /*9c50*/  IMAD R26, R21, R20, R12 ;  /* 0x00000014151a7224 */ /* 0x000fe400078e020c */
[----:B------:R-:W0:Y:S01]  /*9c60*/  LDC R6, c[0x0][0x618] ;  /* 0x00018600ff067b82 */ /* 0x000e220000000800 */
[----:B------:R-:W-:Y:S02]  /*9c70*/  IMAD.MOV.U32 R7, RZ, RZ, 0x1 ;  /* 0x00000001ff077424 */ /* 0x000fe400078e00ff */
[----:B------:R-:W-:-:S04]  /*9c80*/  IMAD.X R5, RZ, RZ, ~R0, P0 ;  /* 0x000000ffff057224 */ /* 0x000fc800000e0e00 */
[-C--:B-1----:R-:W-:Y:S01]  /*9c90*/  IMAD R0, R5, R14.reuse, RZ ;  /* 0x0000000e05007224 */ /* 0x082fe200078e02ff */
[----:B------:R-:W1:Y:S01]  /*9ca0*/  LDC R8, c[0x0][0x608] ;  /* 0x00018200ff087b82 */ /* 0x000e620000000800 */
[----:B------:R-:W-:-:S04]  /*9cb0*/  IMAD.WIDE.U32 R4, R3, R14, R16 ;  /* 0x0000000e03047225 */ /* 0x000fc800078e0010 */
[----:B------:R-:W-:Y:S01]  /*9cc0*/  IMAD R3, R3, R15, R0 ;  /* 0x0000000f03037224 */ /* 0x000fe200078e0200 */
[----:B------:R-:W-:Y:S02]  /*9cd0*/  I2FP.F32.U32 R0, R24 ;  /* 0x0000001800007245 */ /* 0x000fe40000201000 */
[----:B------:R-:W3:Y:S01]  /*9ce0*/  LDC R28, c[0x0][0x658] ;  /* 0x00019600ff1c7b82 */ /* 0x000ee20000000800 */
[----:B------:R-:W-:Y:S01]  /*9cf0*/  IMAD.IADD R3, R5, 0x1, R3 ;  /* 0x0000000105037824 */ /* 0x000fe200078e0203 */
[----:B--2---:R-:W-:Y:S01]  /*9d00*/  ISETP.NE.U32.AND P0, PT, R30, RZ, PT ;  /* 0x000000ff1e00720c */ /* 0x004fe20003f05070 */
[----:B------:R-:W-:Y:S01]  /*9d10*/  FMUL R0, R0, UR4 ;  /* 0x0000000400007c20 */ /* 0x000fe20008400000 */
[----:B------:R-:W-:Y:S02]  /*9d20*/  IMAD.MOV.U32 R5, RZ, RZ, -0x1 ;  /* 0xffffffffff057424 */ /* 0x000fe400078e00ff */
[----:B------:R-:W-:Y:S01]  /*9d30*/  ISETP.NE.AND.EX P0, PT, R31, RZ, PT, P0 ;  /* 0x000000ff1f00720c */ /* 0x000fe20003f05300 */
[----:B------:R2:W4:Y:S01]  /*9d40*/  F2I.U32.TRUNC.NTZ R13, R0 ;  /* 0x00000000000d7305 */ /* 0x000522000020f000 */
[----:B------:R-:W2:Y:S01]  /*9d50*/  LDC R15, c[0x0][0x148] ;  /* 0x00005200ff0f7b82 */ /* 0x000ea20000000800 */
[----:B0-----:R-:W-:-:S02]  /*9d60*/  SHF.R.U64 R12, R4, R6, R3 ;  /* 0x00000006040c7219 */ /* 0x001fc40000001203 */
[----:B------:R-:W-:-:S05]  /*9d70*/  SHF.R.U32.HI R3, RZ, R6, R3 ;  /* 0x00000006ff037219 */ /* 0x000fca0000011603 */
[----:B------:R-:W0:Y:S01]  /*9d80*/  LDC R20, c[0x0][0x600] ;  /* 0x00018000ff147b82 */ /* 0x000e220000000800 */
[-CC-:B-1----:R-:W-:Y:S02]  /*9d90*/  SHF.R.U64 R10, R12, R8.reuse, R3.reuse ;  /* 0x000000080c0a7219 */ /* 0x182fe40000001203 */
[----:B------:R-:W-:-:S05]  /*9da0*/  SHF.R.U32.HI R3, RZ, R8, R3 ;  /* 0x00000008ff037219 */ /* 0x000fca0000011603 */
[----:B------:R-:W1:Y:S01]  /*9db0*/  LDC R21, c[0x0][0x648] ;  /* 0x00019200ff157b82 */ /* 0x000e620000000800 */
[-C--:B---3--:R-:W-:Y:S02]  /*9dc0*/  SHF.L.U32 R4, R5, R28.reuse, RZ ;  /* 0x0000001c05047219 */ /* 0x088fe400000006ff */
[-CC-:B------:R-:W-:Y:S02]  /*9dd0*/  SHF.R.U64 R14, R10, R28.reuse, R3.reuse ;  /* 0x0000001c0a0e7219 */ /* 0x180fe40000001203 */
[----:B------:R-:W-:Y:S02]  /*9de0*/  SHF.R.U32.HI R5, RZ, R28, R3 ;  /* 0x0000001cff057219 */ /* 0x000fe40000011603 */
[----:B------:R-:W-:Y:S01]  /*9df0*/  LOP3.LUT R153, RZ, R4, RZ, 0x33, !PT ;  /* 0x00000004ff997212 */ /* 0x000fe200078e33ff */
[----:B------:R-:W3:Y:S01]  /*9e00*/  LDC R25, c[0x0][0x638] ;  /* 0x00018e00ff197b82 */ /* 0x000ee20000000800 */
[----:B------:R-:W-:Y:S01]  /*9e10*/  SHF.L.U32 R28, R7, R28, RZ ;  /* 0x0000001c071c7219 */ /* 0x000fe200000006ff */
[----:B------:R-:W-:-:S06]  /*9e20*/  IMAD.MOV.U32 R4, RZ, RZ, R14 ;  /* 0x000000ffff047224 */ /* 0x000fcc00078e000e */
[----:B------:R-:W0:Y:S01]  /*9e30*/  LDC R27, c[0x0][0x610] ;  /* 0x00018400ff1b7b82 */ /* 0x000e220000000800 */
[----:B----4-:R-:W-:Y:S05]  /*9e40*/  @!P0 BRA `(.L_x_289) ;  /* 0x0000000000288947 */ /* 0x010fea0003800000 */
        /* <DEDUP_REMOVED lines=10> */
.L_x_289:
[----:B------:R-:W-:Y:S01]  /*9ef0*/  ISETP.NE.AND P0, PT, R2, 0x1, PT ;  /* 0x000000010200780c */ /* 0x000fe20003f05270 */
[----:B------:R-:W-:Y:S01]  /*9f00*/  IMAD.MOV R13, RZ, RZ, -R13 ;  /* 0x000000ffff0d7224 */ /* 0x000fe200078e0a0d */
[----:B-12---:R-:W-:Y:S01]  /*9f10*/  SHF.R.U64 R0, R4, R21, R5 ;  /* 0x0000001504007219 */ /* 0x006fe20000001205 */
[----:B0-----:R-:W-:Y:S01]  /*9f20*/  VIADD R5, R20, 0xffffffff ;  /* 0xffffffff14057836 */ /* 0x001fe20000000000 */
[----:B------:R-:W-:-:S03]  /*9f30*/  LOP3.LUT R153, R10, R153, RZ, 0xc0, !PT ;  /* 0x000000990a997212 */ /* 0x000fc600078ec0ff */
[----:B------:R-:W-:Y:S01]  /*9f40*/  IMAD.MOV R3, RZ, RZ, -R0 ;  /* 0x000000ffff037224 */ /* 0x000fe200078e0a00 */
[----:B------:R-:W-:Y:S01]  /*9f50*/  LOP3.LUT R5, R12, R5, RZ, 0xc0, !PT ;  /* 0x000000050c057212 */ /* 0x000fe200078ec0ff */
[----:B------:R-:W-:Y:S02]  /*9f60*/  IMAD R153, R28, R0, R153 ;  /* 0x000000001c997224 */ /* 0x000fe400078e0299 */
[----:B---3--:R-:W-:Y:S02]  /*9f70*/  IMAD R0, R3, R25, R14 ;  /* 0x0000001903007224 */ /* 0x008fe400078e020e */
[----:B------:R-:W-:Y:S02]  /*9f80*/  @P0 IMAD R26, R15, R13, R24 ;  /* 0x0000000d0f1a0224 */ /* 0x000fe400078e0218 */
[----:B------:R-:W-:Y:S02]  /*9f90*/  IMAD R4, R0, R20, R5 ;  /* 0x0000001400047224 */ /* 0x000fe400078e0205 */
[----:B------:R-:W-:-:S02]  /*9fa0*/  IMAD R153, R153, R27, R26 ;  /* 0x0000001b99997224 */ /* 0x000fc400078e021a */
[----:B------:R-:W-:-:S03]  /*9fb0*/  IMAD.MOV.U32 R3, RZ, RZ, 0x1 ;  /* 0x00000001ff037424 */ /* 0x000fc600078e00ff */
[----:B------:R-:W-:Y:S02]  /*9fc0*/  SEL R152, R4, R153, !P0 ;  /* 0x0000009904987207 */ /* 0x000fe40004000000 */
[----:B------:R-:W-:Y:S02]  /*9fd0*/  PRMT R0, R3, 0x7610, R0 ;  /* 0x0000761003007816 */ /* 0x000fe40000000000 */
[----:B------:R-:W-:-:S07]  /*9fe0*/  SEL R153, R153, R4, !P0 ;  /* 0x0000000499997207 */ /* 0x000fce0004000000 */
.L_x_287:
[----:B------:R-:W-:-:S13]  /*9ff0*/  LOP3.LUT P0, RZ, R0, 0xff, RZ, 0xc0, !PT ;  /* 0x000000ff00ff7812 */ /* 0x000fda000780c0ff */
[----:B------:R-:W-:Y:S05]  /*a000*/  @P0 BRA `(.L_x_290) ;  /* 0xffffff7000600947 */ /* 0x000fea000383ffff */
[----:B------:R-:W-:Y:S05]  /*a010*/  EXIT ;  /* 0x000000000000794d */ /* 0x000fea0003800000 */
.L_x_7:
[----:B0-----:R-:W-:Y:S01]  /*a020*/  ULDC.64 UR4, c[0x0][0x650] ;  /* 0x0001940000047ab9 */ /* 0x001fe20000000a00 */
        /* <DEDUP_REMOVED lines=25> */
.L_x_292:
[----:B------:R-:W0:Y:S01]  /*a1c0*/  LDC.64 R26, c[0x0][0x640] ;  /* 0x00019000ff1a7b82 */ /* 0x000e220000000a00 */
[-CC-:B------:R-:W-:Y:S01]  /*a1d0*/  SHF.R.U64 R20, R12, R8.reuse, R13.reuse ;  /* 0x000000080c147219 */ /* 0x180fe2000000120d */
[----:B------:R-:W-:Y:S01]  /*a1e0*/  IMAD.MOV.U32 R30, RZ, RZ, 0x1 ;  /* 0x00000001ff1e7424 */ /* 0x000fe200078e00ff */
[----:B------:R-:W-:Y:S02]  /*a1f0*/  SHF.R.U32.HI R6, RZ, R8, R13 ;  /* 0x00000008ff067219 */ /* 0x000fe4000001160d */
[----:B------:R-:W-:-:S03]  /*a200*/  IADD3 R11, P0, RZ, -R20, RZ ;  /* 0x80000014ff0b7210 */ /* 0x000fc60007f1e0ff */
[----:B------:R-:W1:Y:S02]  /*a210*/  LDC R10, c[0x0][0x618] ;  /* 0x00018600ff0a7b82 */ /* 0x000e640000000800 */
[----:B------:R-:W-:-:S04]  /*a220*/  IMAD.X R7, RZ, RZ, ~R6, P0 ;  /* 0x000000ffff077224 */ /* 0x000fc800000e0e06 */
[-C--:B------:R-:W-:Y:S02]  /*a230*/  IMAD R8, R7, R22.reuse, RZ ;  /* 0x0000001607087224 */ /* 0x080fe400078e02ff */
[----:B------:R-:W2:Y:S01]  /*a240*/  LDC R12, c[0x0][0x608] ;  /* 0x00018200ff0c7b82 */ /* 0x000ea20000000800 */
[----:B------:R-:W-:-:S04]  /*a250*/  IMAD.WIDE.U32 R6, R11, R22, R16 ;  /* 0x000000160b067225 */ /* 0x000fc800078e0010 */
[----:B------:R-:W-:-:S03]  /*a260*/  IMAD R11, R11, R23, R8 ;  /* 0x000000170b0b7224 */ /* 0x000fc600078e0208 */
[----:B------:R-:W3:Y:S01]  /*a270*/  LDC R25, c[0x0][0x658] ;  /* 0x00019600ff197b82 */ /* 0x000ee20000000800 */
[----:B------:R-:W-:Y:S01]  /*a280*/  IMAD.IADD R7, R7, 0x1, R11 ;  /* 0x0000000107077824 */ /* 0x000fe200078e020b */
[----:B0-----:R-:W-:-:S04]  /*a290*/  ISETP.NE.U32.AND P0, PT, R26, RZ, PT ;  /* 0x000000ff1a00720c */ /* 0x001fc80003f05070 */
[----:B------:R-:W-:Y:S02]  /*a2a0*/  ISETP.NE.AND.EX P0, PT, R27, RZ, PT, P0 ;  /* 0x000000ff1b00720c */ /* 0x000fe40003f05300 */
[----:B------:R-:W0:Y:S01]  /*a2b0*/  LDC R23, c[0x0][0x600] ;  /* 0x00018000ff177b82 */ /* 0x000e220000000800 */
[-CC-:B-1----:R-:W-:Y:S02]  /*a2c0*/  SHF.R.U64 R8, R6, R10.reuse, R7.reuse ;  /* 0x0000000a06087219 */ /* 0x182fe40000001207 */
[----:B------:R-:W-:Y:S01]  /*a2d0*/  SHF.R.U32.HI R7, RZ, R10, R7 ;  /* 0x0000000aff077219 */ /* 0x000fe20000011607 */
[----:B------:R-:W-:-:S04]  /*a2e0*/  IMAD.MOV.U32 R10, RZ, RZ, -0x1 ;  /* 0xffffffffff0a7424 */ /* 0x000fc800078e00ff */
        /* <DEDUP_REMOVED lines=21> */
.L_x_293:
[----:B------:R-:W-:Y:S01]  /*a440*/  ISETP.NE.AND P0, PT, R2, 0x1, PT ;  /* 0x000000010200780c */ /* 0x000fe20003f05270 */
[----:B0-----:R-:W-:Y:S01]  /*a450*/  VIADD R11, R23, 0xffffffff ;  /* 0xffffffff170b7836 */ /* 0x001fe20000000000 */
[----:B-1----:R-:W-:Y:S02]  /*a460*/  SHF.R.U64 R6, R6, R24, R7 ;  /* 0x0000001806067219 */ /* 0x002fe40000001207 */
[----:B------:R-:W-:Y:S02]  /*a470*/  SHF.L.U32 R30, R30, R25, RZ ;  /* 0x000000191e1e7219 */ /* 0x000fe400000006ff */
[----:B------:R-:W-:Y:S01]  /*a480*/  LOP3.LUT R5, R21, R32, RZ, 0xc0, !PT ;  /* 0x0000002015057212 */ /* 0x000fe200078ec0ff */
[----:B------:R-:W-:-:S04]  /*a490*/  IMAD.MOV R7, RZ, RZ, -R6 ;  /* 0x000000ffff077224 */ /* 0x000fc800078e0a06 */
[----:B------:R-:W-:Y:S01]  /*a4a0*/  IMAD R6, R30, R6, R5 ;  /* 0x000000061e067224 */ /* 0x000fe200078e0205 */
[----:B------:R-:W-:Y:S01]  /*a4b0*/  LOP3.LUT R5, R8, R11, RZ, 0xc0, !PT ;  /* 0x0000000b08057212 */ /* 0x000fe200078ec0ff */
[----:B------:R-:W-:Y:S02]  /*a4c0*/  @P0 IMAD R3, R9, R14, R4 ;  /* 0x0000000e09030224 */ /* 0x000fe400078e0204 */
[----:B--2---:R-:W-:Y:S02]  /*a4d0*/  IMAD R4, R7, R28, R22 ;  /* 0x0000001c07047224 */ /* 0x004fe400078e0216 */
[----:B---3--:R-:W-:Y:S02]  /*a4e0*/  IMAD R3, R6, R29, R3 ;  /* 0x0000001d06037224 */ /* 0x008fe400078e0203 */
[----:B------:R-:W-:Y:S02]  /*a4f0*/  IMAD R4, R4, R23, R5 ;  /* 0x0000001704047224 */ /* 0x000fe400078e0205 */
[----:B------:R-:W-:-:S02]  /*a500*/  IMAD.MOV.U32 R8, RZ, RZ, 0x1 ;  /* 0x00000001ff087424 */ /* 0x000fc400078e00ff */
[----:B------:R-:W-:Y:S01]  /*a510*/  IMAD.MOV.U32 R6, RZ, RZ, R20 ;  /* 0x000000ffff067224 */ /* 0x000fe200078e0014 */
[----:B------:R-:W-:Y:S02]  /*a520*/  SEL R7, R4, R3, !P0 ;  /* 0x0000000304077207 */ /* 0x000fe40004000000 */
[----:B------:R-:W-:-:S07]  /*a530*/  SEL R13, R3, R4, !P0 ;  /* 0x00000004030d7207 */ /* 0x000fce0004000000 */
.L_x_291:
[----:B------:R-:W-:-:S08]  /*a540*/  NOP ;  /* 0x0000000000007918 */ /* 0x000fd00000000000 */
[----:B------:R-:W0:-:S00]  /*a550*/  USETMAXREG.DEALLOC.CTAPOOL 0x28 ;  /* 0x00000028000079c8 */ /* 0x000e0000080e0500 */
[----:B0-----:R-:W-:-:S13]  /*a560*/  ISETP.NE.AND P0, PT, R0, RZ, PT ;  /* 0x000000ff0000720c */ /* 0x001fda0003f05270 */
[----:B------:R-:W-:Y:S05]  /*a570*/  @P0 EXIT ;  /* 0x000000000000094d */ /* 0x000fea0003800000 */
[----:B------:R-:W-:Y:S01]  /*a580*/  LOP3.LUT P0, RZ, R8, 0xff, RZ, 0xc0, !PT ;  /* 0x000000ff08ff7812 */ /* 0x000fe2000780c0ff */
[----:B------:R-:W-:Y:S02]  /*a590*/  IMAD.MOV.U32 R0, RZ, RZ, 0x1 ;  /* 0x00000001ff007424 */ /* 0x000fe400078e00ff */
[----:B------:R-:W-:-:S10]  /*a5a0*/  IMAD.MOV.U32 R3, RZ, RZ, RZ ;  /* 0x000000ffff037224 */ /* 0x000fd400078e00ff */
[----:B------:R-:W-:Y:S05]  /*a5b0*/  @!P0 BRA `(.L_x_294) ;  /* 0x0000000c00448947 */ /* 0x000fea0003800000 */
[----:B------:R-:W0:Y:S01]  /*a5c0*/  LDC R0, c[0x0][0x28c] ;  /* 0x0000a300ff007b82 */ /* 0x000e220000000800 */
[----:B------:R-:W-:Y:S01]  /*a5d0*/  ULDC UR5, c[0x0][0x658] ;  /* 0x0001960000057ab9 */ /* 0x000fe20000000800 */
[----:B------:R-:W-:Y:S01]  /*a5e0*/  UMOV UR7, 0xffffffff ;  /* 0xffffffff00077882 */ /* 0x000fe20000000000 */
[----:B------:R-:W-:Y:S01]  /*a5f0*/  ULDC UR6, c[0x0][0xc] ;  /* 0x0000030000067ab9 */ /* 0x000fe20000000800 */
[----:B------:R-:W-:Y:S01]  /*a600*/  USHF.L.U32 UR8, UR7, UR5, URZ ;  /* 0x0000000507087299 */ /* 0x000fe2000800063f */
[----:B------:R-:W-:Y:S01]  /*a610*/  BSSY B0, `(.L_x_294) ;  /* 0x00000cb000007945 */ /* 0x000fe20003800000 */
[----:B------:R-:W-:Y:S01]  /*a620*/  UMOV UR9, 0x1 ;  /* 0x0000000100097882 */ /* 0x000fe20000000000 */
[----:B------:R-:W-:Y:S01]  /*a630*/  ULDC UR7, c[0x0][0x10] ;  /* 0x0000040000077ab9 */ /* 0x000fe20000000800 */
[----:B------:R-:W1:Y:S01]  /*a640*/  S2UR UR10, SR_CgaCtaId ;  /* 0x00000000000a79c3 */ /* 0x000e620000008800 */
[----:B------:R-:W-:Y:S01]  /*a650*/  UIMAD.WIDE.U32 UR6, UR6, UR7, URZ ;  /* 0x00000007060672a5 */ /* 0x000fe2000f8e003f */
[----:B------:R-:W-:Y:S01]  /*a660*/  IMAD.MOV.U32 R9, RZ, RZ, 0x1 ;  /* 0x00000001ff097424 */ /* 0x000fe200078e00ff */
[----:B------:R-:W-:Y:S01]  /*a670*/  USHF.L.U32 UR18, UR9, UR5, URZ ;  /* 0x0000000509127299 */ /* 0x000fe2000800063f */
[----:B------:R-:W-:Y:S01]  /*a680*/  LOP3.LUT R12, R19, 0x2, RZ, 0xfc, !PT ;  /* 0x00000002130c7812 */ /* 0x000fe200078efcff */
[----:B------:R-:W-:Y:S01]  /*a690*/  ULDC UR4, c[0x0][0x600] ;  /* 0x0001800000047ab9 */ /* 0x000fe20000000800 */
[----:B------:R-:W-:Y:S01]  /*a6a0*/  ULDC UR5, c[0x0][0x14] ;  /* 0x0000050000057ab9 */ /* 0x000fe20000000800 */
[----:B------:R-:W-:-:S02]  /*a6b0*/  UIADD3 UR4, UR4, -0x1, URZ ;  /* 0xffffffff04047890 */ /* 0x000fc4000fffe03f */
[----:B------:R-:W-:Y:S02]  /*a6c0*/  UIMAD.WIDE.U32 UR22, UR6, UR5, URZ ;  /* 0x00000005061672a5 */ /* 0x000fe4000f8e003f */
[----:B------:R-:W-:Y:S02]  /*a6d0*/  UIMAD UR13, UR7, UR5, URZ ;  /* 0x00000005070d72a4 */ /* 0x000fe4000f8e023f */
[----:B------:R-:W-:Y:S02]  /*a6e0*/  ULOP3.LUT UR17, URZ, UR8, URZ, 0x33, !UPT ;  /* 0x000000083f117292 */ /* 0x000fe4000f8e333f */
[----:B------:R-:W-:Y:S01]  /*a6f0*/  UIADD3 UR13, UR23, UR13, URZ ;  /* 0x0000000d170d7290 */ /* 0x000fe2000fffe03f */
[----:B0-----:R-:W-:Y:S01]  /*a700*/  VIADD R0, R0, 0x1f ;  /* 0x0000001f00007836 */ /* 0x001fe20000000000 */
[----:B------:R-:W-:-:S04]  /*a710*/  ULDC.64 UR24, c[0x0][0x198] ;  /* 0x0000660000187ab9 */ /* 0x000fc80000000a00 */
[----:B------:R-:W-:Y:S01]  /*a720*/  SHF.R.S32.HI R3, RZ, 0x1f, R0 ;  /* 0x0000001fff037819 */ /* 0x000fe20000011400 */
[----:B-1----:R-:W-:-:S03]  /*a730*/  IMAD.U32 R10, RZ, RZ, UR10 ;  /* 0x0000000aff0a7e24 */ /* 0x002fc6000f8e00ff */
[----:B------:R-:W-:Y:S01]  /*a740*/  LEA.HI R3, R3, R0, RZ, 0x5 ;  /* 0x0000000003037211 */ /* 0x000fe200078f28ff */
[----:B------:R-:W-:-:S03]  /*a750*/  IMAD.MOV.U32 R0, RZ, RZ, 0x1 ;  /* 0x00000001ff007424 */ /* 0x000fc600078e00ff */
[----:B------:R-:W-:Y:S01]  /*a760*/  SHF.R.S32.HI R8, RZ, 0x5, R3 ;  /* 0x00000005ff087819 */ /* 0x000fe20000011403 */
[----:B------:R-:W-:-:S04]  /*a770*/  IMAD.MOV.U32 R3, RZ, RZ, RZ ;  /* 0x000000ffff037224 */ /* 0x000fc800078e00ff */
[----:B------:R-:W-:-:S07]  /*a780*/  VIADD R11, R8, 0x1 ;  /* 0x00000001080b7836 */ /* 0x000fce0000000000 */
.L_x_305:
[----:B------:R-:W-:-:S03]  /*a790*/  UMOV UR5, 0xffffffff ;  /* 0xffffffff00057882 */ /* 0x000fc60000000000 */
[----:B------:R-:W-:Y:S05]  /*a7a0*/  BRA.DIV UR5, `(.L_x_295) ;  /* 0x0000000e05b07947 */ /* 0x000fea000b800000 */
[----:B------:R-:W-:-:S13]  /*a7b0*/  ELECT P6, URZ, PT ;  /* 0x00000000003f782f */ /* 0x000fda00038c0000 */
.L_x_316:
[----:B------:R-:W0:Y:S01]  /*a7c0*/  LDC R4, c[0x0][0x28c] ;  /* 0x0000a300ff047b82 */ /* 0x000e220000000800 */
[----:B------:R-:W-:Y:S01]  /*a7d0*/  BSSY B1, `(.L_x_296) ;  /* 0x000003b000017945 */ /* 0x000fe20003800000 */
[----:B0-----:R-:W-:-:S13]  /*a7e0*/  ISETP.LT.OR P6, PT, R4, 0x1, !P6 ;  /* 0x000000010400780c */ /* 0x001fda00077c1670 */
[----:B------:R-:W-:Y:S05]  /*a7f0*/  @P6 BRA `(.L_x_297) ;  /* 0x0000000000e06947 */ /* 0x000fea0003800000 */
[----:B------:R-:W-:Y:S02]  /*a800*/  IMAD R13, R13, 0x2, R10 ;  /* 0x000000020d0d7824 */ /* 0x000fe400078e020a */
[----:B------:R-:W-:Y:S02]  /*a810*/  IMAD.SHL.U32 R20, R7, 0x100, RZ ;  /* 0x0000010007147824 */ /* 0x000fe400078e00ff */
[----:B------:R-:W-:Y:S02]  /*a820*/  IMAD.MOV.U32 R21, RZ, RZ, RZ ;  /* 0x000000ffff157224 */ /* 0x000fe400078e00ff */
[----:B------:R-:W-:Y:S02]  /*a830*/  IMAD.MOV.U32 R4, RZ, RZ, R11 ;  /* 0x000000ffff047224 */ /* 0x000fe400078e000b */
[----:B------:R-:W-:Y:S02]  /*a840*/  IMAD.MOV.U32 R5, RZ, RZ, R0 ;  /* 0x000000ffff057224 */ /* 0x000fe400078e0000 */
[----:B------:R-:W-:-:S02]  /*a850*/  IMAD.MOV.U32 R7, RZ, RZ, R3 ;  /* 0x000000ffff077224 */ /* 0x000fc400078e0003 */
[----:B------:R-:W-:-:S07]  /*a860*/  IMAD.SHL.U32 R15, R13, 0x40, RZ ;  /* 0x000000400d0f7824 */ /* 0x000fce00078e00ff */
.L_x_300:
[----:B------:R-:W0:Y:S01]  /*a870*/  S2UR UR5, SR_CgaCtaId ;  /* 0x00000000000579c3 */ /* 0x000e220000008800 */
[----:B------:R-:W-:Y:S02]  /*a880*/  MOV R13, 0x400 ;  /* 0x00000400000d7802 */ /* 0x000fe40000000f00 */
[----:B------:R-:W-:-:S13]  /*a890*/  LOP3.LUT P1, RZ, R18, 0x7f, RZ, 0xc0, !PT ;  /* 0x0000007f12ff7812 */ /* 0x000fda000782c0ff */
[----:B------:R-:W1:Y:S01]  /*a8a0*/  @!P1 LDC R14, c[0x0][0x500] ;  /* 0x00014000ff0e9b82 */ /* 0x000e620000000800 */
[----:B0-----:R-:W-:-:S05]  /*a8b0*/  IMAD.U32 R10, RZ, RZ, UR5 ;  /* 0x00000005ff0a7e24 */ /* 0x001fca000f8e00ff */
[----:B------:R-:W-:Y:S02]  /*a8c0*/  LEA R24, R10, R13, 0x18 ;  /* 0x0000000d0a187211 */ /* 0x000fe400078ec0ff */
[----:B------:R-:W-:-:S03]  /*a8d0*/  SHF.L.U32 R13, R5, 0x1f, RZ ;  /* 0x0000001f050d7819 */ /* 0x000fc600000006ff */
[----:B------:R-:W-:-:S04]  /*a8e0*/  IMAD R22, R7, 0x8, R24 ;  /* 0x0000000807167824 */ /* 0x000fc800078e0218 */
[----:B------:R-:W0:Y:S02]  /*a8f0*/  SYNCS.PHASECHK.TRANS64.TRYWAIT P0, [R22+URZ+0x20], R13 ;  /* 0x0000200d160075a7 */ /* 0x000e24000800017f */
[----:B01----:R-:W-:Y:S05]  /*a900*/  @!P0 BRA `(.L_x_298) ;  /* 0x0000000c00788947 */ /* 0x003fea0003800000 */
.L_x_317:
[----:B0-----:R-:W-:Y:S01]  /*a910*/  PRMT R13, R12, 0x9910, RZ ;  /* 0x000099100c0d7816 */ /* 0x001fe200000000ff */
[----:B------:R0:W-:Y:S03]  /*a920*/  @!P1 SYNCS.ARRIVE.TRANS64 RZ, [R22+URZ], R14 ;  /* 0x0000000e16ff99a7 */ /* 0x0001e6000800003f */
[----:B------:R-:W-:-:S13]  /*a930*/  ISETP.NE.AND P0, PT, R13, 0x2, PT ;  /* 0x000000020d00780c */ /* 0x000fda0003f05270 */
[----:B0-----:R-:W-:Y:S05]  /*a940*/  @P0 BRA `(.L_x_299) ;  /* 0x0000000000040947 */ /* 0x001fea0003800000 */
[----:B------:R-:W-:Y:S01]  /*a950*/  BPT.TRAP 0x1 ;  /* 0x000000040000795c */ /* 0x000fe20000300000 */
.L_x_299:
[----:B------:R-:W-:Y:S01]  /*a960*/  IMAD R13, R7, 0x2, R10 ;  /* 0x00000002070d7824 */ /* 0x000fe200078e020a */
[----:B------:R-:W-:Y:S01]  /*a970*/  R2UR UR9, R22 ;  /* 0x00000000160972ca */ /* 0x000fe200000e0000 */
[----:B------:R-:W-:Y:S01]  /*a980*/  VIADD R4, R4, 0xffffffff ;  /* 0xffffffff04047836 */ /* 0x000fe20000000000 */
[----:B------:R-:W-:Y:S01]  /*a990*/  UIADD3 UR6, UP0, UR24, 0xf0, URZ ;  /* 0x000000f018067890 */ /* 0x000fe2000ff1e03f */
[----:B------:R-:W-:Y:S01]  /*a9a0*/  IMAD.SHL.U32 R13, R13, 0x800, RZ ;  /* 0x000008000d0d7824 */ /* 0x000fe200078e00ff */
[----:B------:R-:W-:Y:S01]  /*a9b0*/  R2UR UR11, R15 ;  /* 0x000000000f0b72ca */ /* 0x000fe200000e0000 */
[----:B------:R-:W-:Y:S01]  /*a9c0*/  UIADD3 UR26, UP1, UR24, 0x1f0, URZ ;  /* 0x000001f0181a7890 */ /* 0x000fe2000ff3e03f */
[----:B------:R-:W-:Y:S01]  /*a9d0*/  R2UR UR10, R21 ;  /* 0x00000000150a72ca */ /* 0x000fe200000e0000 */
[--C-:B------:R-:W-:Y:S01]  /*a9e0*/  IMAD R13, R13, 0x2, R24.reuse ;  /* 0x000000020d0d7824 */ /* 0x100fe200078e0218 */
[----:B------:R-:W-:Y:S01]  /*a9f0*/  R2UR UR12, R6 ;  /* 0x00000000060c72ca */ /* 0x000fe200000e0000 */
[----:B------:R-:W-:Y:S01]  /*aa00*/  IMAD R24, R7, 0x4000, R24 ;  /* 0x0000400007187824 */ /* 0x000fe200078e0218 */
[----:B------:R-:W-:Y:S01]  /*aa10*/  R2UR UR19, R20 ;  /* 0x00000000141372ca */ /* 0x000fe200000e0000 */
[----:B------:R-:W-:Y:S01]  /*aa20*/  UIADD3.X UR7, URZ, UR25, URZ, UP0, !UPT ;  /* 0x000000193f077290 */ /* 0x000fe200087fe43f */
[----:B------:R-:W-:Y:S01]  /*aa30*/  R2UR UR5, R13 ;  /* 0x000000000d0572ca */ /* 0x000fe200000e0000 */
[----:B------:R-:W-:Y:S01]  /*aa40*/  VIADD R7, R7, 0x1 ;  /* 0x0000000107077836 */ /* 0x000fe20000000000 */
[----:B------:R-:W-:Y:S01]  /*aa50*/  R2UR UR8, R24 ;  /* 0x00000000180872ca */ /* 0x000fe200000e0000 */
[----:B------:R-:W-:Y:S01]  /*aa60*/  UIADD3.X UR27, URZ, UR25, URZ, UP1, !UPT ;  /* 0x000000193f1b7290 */ /* 0x000fe20008ffe43f */
[----:B------:R-:W-:Y:S01]  /*aa70*/  ISETP.GT.AND P1, PT, R4, 0x1, PT ;  /* 0x000000010400780c */ /* 0x000fe20003f24270 */
[----:B------:R-:W-:Y:S01]  /*aa80*/  UMOV UR20, 0x30000 ;  /* 0x0003000000147882 */ /* 0x000fe20000000000 */
[----:B------:R-:W-:Y:S01]  /*aa90*/  UMOV UR14, 0x0 ;  /* 0x00000000000e7882 */ /* 0x000fe20000000000 */
[----:B------:R-:W-:Y:S01]  /*aaa0*/  UMOV UR15, 0x10000000 ;  /* 0x10000000000f7882 */ /* 0x000fe20000000000 */
[----:B------:R-:W-:Y:S01]  /*aab0*/  ISETP.NE.AND P0, PT, R7, 0x4, PT ;  /* 0x000000040700780c */ /* 0x000fe20003f05270 */
[----:B------:R-:W-:-:S03]  /*aac0*/  VIADD R21, R21, 0x20 ;  /* 0x0000002015157836 */ /* 0x000fc60000000000 */
[----:B------:R-:W-:Y:S01]  /*aad0*/  SEL R14, RZ, 0x1, P0 ;  /* 0x00000001ff0e7807 */ /* 0x000fe20000000000 */
[----:B------:R-:W-:Y:S01]  /*aae0*/  UIADD3 UR5, UR5, 0x100, URZ ;  /* 0x0000010005057890 */ /* 0x000fe2000fffe03f */
[----:B------:R-:W-:Y:S01]  /*aaf0*/  SEL R7, R7, RZ, P0 ;  /* 0x000000ff07077207 */ /* 0x000fe20000000000 */
[----:B------:R-:W-:Y:S01]  /*ab00*/  UIADD3 UR16, UR8, 0x8100, URZ ;  /* 0x0000810008107890 */ /* 0x000fe2000fffe03f */
[----:B------:R-:W-:-:S04]  /*ab10*/  LOP3.LUT R5, R5, R14, RZ, 0x3c, !PT ;  /* 0x0000000e05057212 */ /* 0x000fc800078e3cff */
[----:B------:R-:W-:Y:S02]  /*ab20*/  UMOV UR8, UR5 ;  /* 0x0000000500087c82 */ /* 0x000fe40008000000 */
[----:B------:R0:W-:Y:S02]  /*ab30*/  UTMALDG.3D.MULTICAST [UR8], [UR6], UR20, desc[UR14] ;  /* 0x00000e08060073b4 */ /* 0x0001e40008011814 */
[----:B0-----:R-:W-:Y:S01]  /*ab40*/  UMOV UR8, UR16 ;  /* 0x0000001000087c82 */ /* 0x001fe20008000000 */
[----:B------:R-:W-:Y:S02]  /*ab50*/  UMOV UR11, UR19 ;  /* 0x00000013000b7c82 */ /* 0x000fe40008000000 */
[----:B------:R0:W-:Y:S02]  /*ab60*/  UTMALDG.3D [UR8], [UR26], desc[UR14] ;  /* 0x00000e081a0075b4 */ /* 0x0001e40008011000 */
[----:B0-----:R-:W-:Y:S05]  /*ab70*/  @P1 BRA `(.L_x_300) ;  /* 0xfffffffc003c1947 */ /* 0x001fea000383ffff */
.L_x_297:
[----:B------:R-:W-:Y:S05]  /*ab80*/  BSYNC B1 ;  /* 0x0000000000017941 */ /* 0x000fea0003800000 */
.L_x_296:
[----:B------:R-:W-:Y:S01]  /*ab90*/  LOP3.LUT P1, RZ, R9, 0xff, RZ, 0xc0, !PT ;  /* 0x000000ff09ff7812 */ /* 0x000fe2000782c0ff */
[----:B------:R-:W-:Y:S01]  /*aba0*/  IMAD.IADD R3, R8, 0x1, R3 ;  /* 0x0000000108037824 */ /* 0x000fe200078e0203 */
[----:B------:R-:W-:Y:S01]  /*abb0*/  IADD3 R16, P2, R16, UR22, RZ ;  /* 0x0000001610107c10 */ /* 0x000fe2000ff5e0ff */
[----:B------:R-:W-:Y:S01]  /*abc0*/  ULDC.64 UR6, c[0x0][0x650] ;  /* 0x0001940000067ab9 */ /* 0x000fe20000000a00 */
[----:B------:R-:W-:Y:S01]  /*abd0*/  BSSY B1, `(.L_x_301) ;  /* 0x000006c000017945 */ /* 0x000fe20003800000 */
[----:B------:R-:W-:Y:S01]  /*abe0*/  IMAD.MOV.U32 R13, RZ, RZ, -0x1 ;  /* 0xffffffffff0d7424 */ /* 0x000fe200078e00ff */
[----:B------:R-:W-:Y:S01]  /*abf0*/  ISETP.GT.U32.AND P0, PT, R3, 0x3, PT ;  /* 0x000000030300780c */ /* 0x000fe20003f04070 */
[----:B------:R-:W-:Y:S01]  /*ac00*/  IMAD.MOV.U32 R7, RZ, RZ, -0x1 ;  /* 0xffffffffff077424 */ /* 0x000fe200078e00ff */
[----:B------:R-:W-:Y:S01]  /*ac10*/  SHF.R.U32.HI R4, RZ, 0x2, R3 ;  /* 0x00000002ff047819 */ /* 0x000fe20000011603 */
[----:B------:R-:W-:Y:S01]  /*ac20*/  IMAD.MOV.U32 R6, RZ, RZ, -0x1 ;  /* 0xffffffffff067424 */ /* 0x000fe200078e00ff */
[----:B------:R-:W-:-:S02]  /*ac30*/  ISETP.LT.U32.AND P0, PT, R8, 0x4, P0 ;  /* 0x000000040800780c */ /* 0x000fc40000701070 */
[----:B------:R-:W-:Y:S01]  /*ac40*/  IADD3.X R17, R17, UR13, RZ, P2, !PT ;  /* 0x0000000d11117c10 */ /* 0x000fe200097fe4ff */
[----:B------:R-:W0:Y:S01]  /*ac50*/  @P1 S2R R10, SR_CgaCtaId ;  /* 0x00000000000a1919 */ /* 0x000e220000008800 */
[----:B------:R-:W-:Y:S02]  /*ac60*/  @P1 MOV R5, 0x400 ;  /* 0x0000040000051802 */ /* 0x000fe40000000f00 */
[----:B------:R-:W-:Y:S02]  /*ac70*/  ISETP.GE.U32.AND P2, PT, R16, UR6, PT ;  /* 0x0000000610007c0c */ /* 0x000fe4000bf46070 */
[----:B------:R-:W-:Y:S02]  /*ac80*/  LOP3.LUT R4, R4, 0x1, RZ, 0xc0, !PT ;  /* 0x0000000104047812 */ /* 0x000fe400078ec0ff */
[----:B------:R-:W-:Y:S02]  /*ac90*/  LOP3.LUT R3, R3, 0x3, RZ, 0xc0, !PT ;  /* 0x0000000303037812 */ /* 0x000fe400078ec0ff */
[----:B------:R-:W-:-:S02]  /*aca0*/  PRMT R9, RZ, 0x7610, R9 ;  /* 0x00007610ff097816 */ /* 0x000fc40000000009 */
[----:B0-----:R-:W-:-:S04]  /*acb0*/  @P1 LEA R5, R10, R5, 0x18 ;  /* 0x000000050a051211 */ /* 0x001fc800078ec0ff */
[----:B------:R0:W-:Y:S01]  /*acc0*/  @P1 SYNCS.ARRIVE.TRANS64.A1T0 RZ, [R5+URZ+0x58], RZ ;  /* 0x000058ff05ff19a7 */ /* 0x0001e2000810003f */
[----:B------:R-:W-:-:S04]  /*acd0*/  ISETP.NE.U32.AND P1, PT, R4, 0x1, PT ;  /* 0x000000010400780c */ /* 0x000fc80003f25070 */
[----:B------:R-:W-:Y:S02]  /*ace0*/  ISETP.GT.U32.AND P1, PT, R8, 0x3, !P1 ;  /* 0x000000030800780c */ /* 0x000fe40004f24070 */
[----:B0-----:R-:W-:Y:S02]  /*acf0*/  SEL R5, RZ, 0x1, !P0 ;  /* 0x00000001ff057807 */ /* 0x001fe40004000000 */
[----:B------:R-:W-:Y:S02]  /*ad00*/  ISETP.GE.U32.AND.EX P0, PT, R17, UR7, PT, P2 ;  /* 0x0000000711007c0c */ /* 0x000fe4000bf06120 */
[----:B------:R-:W-:-:S04]  /*ad10*/  SEL R4, RZ, 0x1, !P1 ;  /* 0x00000001ff047807 */ /* 0x000fc80004800000 */
[----:B------:R-:W-:Y:S02]  /*ad20*/  LOP3.LUT R0, R4, R0, R5, 0x96, !PT ;  /* 0x0000000004007212 */ /* 0x000fe400078e9605 */
[----:B------:R-:W-:-:S05]  /*ad30*/  PRMT R4, RZ, 0x7610, R4 ;  /* 0x00007610ff047816 */ /* 0x000fca0000000004 */
[----:B------:R-:W-:Y:S05]  /*ad40*/  @P0 BRA `(.L_x_302) ;  /* 0x0000000400500947 */ /* 0x000fea0003800000 */
[----:B------:R-:W0:Y:S01]  /*ad50*/  S2R R15, SR_CTAID.X ;  /* 0x00000000000f7919 */ /* 0x000e220000002500 */
[----:B------:R-:W-:Y:S01]  /*ad60*/  ULDC.64 UR6, c[0x0][0x628] ;  /* 0x00018a0000067ab9 */ /* 0x000fe20000000a00 */
[----:B------:R-:W1:Y:S01]  /*ad70*/  LDC R20, c[0x0][0x144] ;  /* 0x00005100ff147b82 */ /* 0x000e620000000800 */
[----:B------:R-:W-:Y:S01]  /*ad80*/  ISETP.NE.U32.AND P0, PT, RZ, UR6, PT ;  /* 0x00000006ff007c0c */ /* 0x000fe2000bf05070 */
[----:B------:R-:W2:Y:S01]  /*ad90*/  S2R R13, SR_CTAID.Y ;  /* 0x00000000000d7919 */ /* 0x000ea20000002600 */
[----:B------:R-:W-:Y:S01]  /*ada0*/  ULDC UR8, c[0x0][0x630] ;  /* 0x00018c0000087ab9 */ /* 0x000fe20000000800 */
[----:B------:R-:W-:Y:S01]  /*adb0*/  ULDC UR9, c[0x0][0x150] ;  /* 0x0000540000097ab9 */ /* 0x000fe20000000800 */
[----:B------:R-:W-:Y:S01]  /*adc0*/  ISETP.NE.AND.EX P0, PT, RZ, UR7, PT, P0 ;  /* 0x00000007ff007c0c */ /* 0x000fe2000bf05300 */
[----:B------:R-:W-:Y:S02]  /*add0*/  IMAD.MOV.U32 R4, RZ, RZ, R16 ;  /* 0x000000ffff047224 */ /* 0x000fe400078e0010 */
[----:B------:R-:W-:Y:S01]  /*ade0*/  IMAD.MOV.U32 R5, RZ, RZ, R17 ;  /* 0x000000ffff057224 */ /* 0x000fe200078e0011 */
[----:B0-----:R-:W-:-:S09]  /*adf0*/  I2FP.F32.U32 R22, R15 ;  /* 0x0000000f00167245 */ /* 0x001fd20000201000 */
[----:B------:R-:W-:Y:S05]  /*ae00*/  @!P0 BRA `(.L_x_303) ;  /* 0x0000000000288947 */ /* 0x000fea0003800000 */
[----:B------:R-:W-:Y:S02]  /*ae10*/  ULDC UR5, c[0x0][0x634] ;  /* 0x00018d0000057ab9 */ /* 0x000fe40000000800 */
[----:B------:R-:W-:-:S05]  /*ae20*/  IADD3 R5, P0, R16, UR5, RZ ;  /* 0x0000000510057c10 */ /* 0x000fca000ff1e0ff */
[----:B------:R-:W-:-:S04]  /*ae30*/  IMAD.X R21, RZ, RZ, R17, P0 ;  /* 0x000000ffff157224 */ /* 0x000fc800000e0611 */
[----:B------:R-:W-:-:S04]  /*ae40*/  IMAD.WIDE.U32 R6, R21, UR6, RZ ;  /* 0x0000000615067c25 */ /* 0x000fc8000f8e00ff */
[----:B------:R-:W-:-:S04]  /*ae50*/  IMAD.WIDE.U32 R6, P0, R5, UR7, R6 ;  /* 0x0000000705067c25 */ /* 0x000fc8000f800006 */
[----:B------:R-:W-:-:S04]  /*ae60*/  IMAD.WIDE.U32 R4, R5, UR6, RZ ;  /* 0x0000000605047c25 */ /* 0x000fc8000f8e00ff */
[----:B------:R-:W-:Y:S01]  /*ae70*/  IMAD.MOV.U32 R4, RZ, RZ, R7 ;  /* 0x000000ffff047224 */ /* 0x000fe200078e0007 */
[----:B------:R-:W-:Y:S01]  /*ae80*/  IADD3 RZ, P1, R5, R6, RZ ;  /* 0x0000000605ff7210 */ /* 0x000fe20007f3e0ff */
[----:B------:R-:W-:-:S04]  /*ae90*/  IMAD.X R5, RZ, RZ, RZ, P0 ;  /* 0x000000ffff057224 */ /* 0x000fc800000e06ff */
[----:B------:R-:W-:-:S08]  /*aea0*/  IMAD.WIDE.U32.X R4, R21, UR7, R4, P1 ;  /* 0x0000000715047c25 */ /* 0x000fd000088e0404 */
.L_x_303:
[----:B------:R-:W-:Y:S01]  /*aeb0*/  FMUL R22, R22, UR9 ;  /* 0x0000000916167c20 */ /* 0x000fe20008400000 */
[--C-:B------:R-:W-:Y:S01]  /*aec0*/  SHF.R.U64 R14, R4, UR8, R5.reuse ;  /* 0x00000008040e7c19 */ /* 0x100fe20008001205 */
[----:B------:R-:W-:Y:S01]  /*aed0*/  ULDC.64 UR6, c[0x0][0x620] ;  /* 0x0001880000067ab9 */ /* 0x000fe20000000a00 */
[----:B------:R-:W-:Y:S01]  /*aee0*/  SHF.R.U32.HI R4, RZ, UR8, R5 ;  /* 0x00000008ff047c19 */ /* 0x000fe20008011605 */
[----:B------:R-:W-:Y:S01]  /*aef0*/  ULDC.64 UR8, c[0x0][0x640] ;  /* 0x0001900000087ab9 */ /* 0x000fe20000000a00 */
[----:B------:R-:W-:Y:S01]  /*af00*/  IADD3 R5, P0, RZ, -R14, RZ ;  /* 0x8000000eff057210 */ /* 0x000fe20007f1e0ff */
[----:B------:R-:W0:Y:S01]  /*af10*/  F2I.U32.TRUNC.NTZ R22, R22 ;  /* 0x0000001600167305 */ /* 0x000e22000020f000 */
[----:B------:R-:W-:-:S03]  /*af20*/  ULDC UR5, c[0x0][0x618] ;  /* 0x0001860000057ab9 */ /* 0x000fc60000000800 */
[----:B------:R-:W-:Y:S01]  /*af30*/  IMAD.X R4, RZ, RZ, ~R4, P0 ;  /* 0x000000ffff047224 */ /* 0x000fe200000e0e04 */
[----:B------:R-:W-:-:S03]  /*af40*/  ISETP.NE.U32.AND P0, PT, RZ, UR8, PT ;  /* 0x00000008ff007c0c */ /* 0x000fc6000bf05070 */
[----:B------:R-:W-:Y:S01]  /*af50*/  IMAD R4, R4, UR6, RZ ;  /* 0x0000000604047c24 */ /* 0x000fe2000f8e02ff */
[----:B------:R-:W-:-:S03]  /*af60*/  ISETP.NE.AND.EX P0, PT, RZ, UR9, PT, P0 ;  /* 0x00000009ff007c0c */ /* 0x000fc6000bf05300 */
[C---:B------:R-:W-:Y:S02]  /*af70*/  IMAD R7, R5.reuse, UR7, R4 ;  /* 0x0000000705077c24 */ /* 0x040fe4000f8e0204 */
[----:B------:R-:W-:Y:S01]  /*af80*/  IMAD.WIDE.U32 R4, R5, UR6, R16 ;  /* 0x0000000605047c25 */ /* 0x000fe2000f8e0010 */
[----:B------:R-:W-:-:S03]  /*af90*/  ULDC UR6, c[0x0][0x154] ;  /* 0x0000550000067ab9 */ /* 0x000fc60000000800 */
[----:B0-----:R-:W-:Y:S02]  /*afa0*/  IMAD.MOV R6, RZ, RZ, -R22 ;  /* 0x000000ffff067224 */ /* 0x001fe400078e0a16 */
[----:B------:R-:W-:Y:S02]  /*afb0*/  IMAD.IADD R5, R5, 0x1, R7 ;  /* 0x0000000105057824 */ /* 0x000fe400078e0207 */
[----:B-1----:R-:W-:Y:S01]  /*afc0*/  IMAD R15, R20, R6, R15 ;  /* 0x00000006140f7224 */ /* 0x002fe200078e020f */
[----:B--2---:R-:W-:Y:S01]  /*afd0*/  I2FP.F32.U32 R6, R13 ;  /* 0x0000000d00067245 */ /* 0x004fe20000201000 */
[----:B------:R-:W0:Y:S01]  /*afe0*/  LDC R20, c[0x0][0x148] ;  /* 0x00005200ff147b82 */ /* 0x000e220000000800 */
[--C-:B------:R-:W-:Y:S02]  /*aff0*/  SHF.R.U64 R21, R4, UR5, R5.reuse ;  /* 0x0000000504157c19 */ /* 0x100fe40008001205 */
[----:B------:R-:W-:Y:S01]  /*b000*/  SHF.R.U32.HI R4, RZ, UR5, R5 ;  /* 0x00000005ff047c19 */ /* 0x000fe20008011605 */
[----:B------:R-:W-:Y:S01]  /*b010*/  FMUL R6, R6, UR6 ;  /* 0x0000000606067c20 */ /* 0x000fe20008400000 */
[----:B------:R-:W-:-:S02]  /*b020*/  ULDC UR5, c[0x0][0x608] ;  /* 0x0001820000057ab9 */ /* 0x000fc40000000800 */
[--C-:B------:R-:W-:Y:S01]  /*b030*/  SHF.R.U64 R23, R21, UR5, R4.reuse ;  /* 0x0000000515177c19 */ /* 0x100fe20008001204 */
[----:B------:R1:W2:Y:S01]  /*b040*/  F2I.U32.TRUNC.NTZ R24, R6 ;  /* 0x0000000600187305 */ /* 0x0002a2000020f000 */
[----:B------:R-:W-:Y:S01]  /*b050*/  SHF.R.U32.HI R4, RZ, UR5, R4 ;  /* 0x00000005ff047c19 */ /* 0x000fe20008011604 */
[----:B------:R-:W-:-:S03]  /*b060*/  ULDC UR5, c[0x0][0x658] ;  /* 0x0001960000057ab9 */ /* 0x000fc60000000800 */
[--C-:B------:R-:W-:Y:S02]  /*b070*/  SHF.R.U64 R22, R23, UR5, R4.reuse ;  /* 0x0000000517167c19 */ /* 0x100fe40008001204 */
[----:B------:R-:W-:-:S03]  /*b080*/  SHF.R.U32.HI R25, RZ, UR5, R4 ;  /* 0x00000005ff197c19 */ /* 0x000fc60008011604 */
[----:B------:R-:W-:Y:S02]  /*b090*/  IMAD.MOV.U32 R4, RZ, RZ, R22 ;  /* 0x000000ffff047224 */ /* 0x000fe400078e0016 */
[----:B------:R-:W-:Y:S01]  /*b0a0*/  IMAD.MOV.U32 R5, RZ, RZ, R25 ;  /* 0x000000ffff057224 */ /* 0x000fe200078e0019 */
[----:B-1----:R-:W-:Y:S06]  /*b0b0*/  @!P0 BRA `(.L_x_304) ;  /* 0x0000000000288947 */ /* 0x002fec0003800000 */
        /* <DEDUP_REMOVED lines=10> */
.L_x_304:
[----:B------:R-:W-:Y:S01]  /*b160*/  ISETP.NE.AND P0, PT, R2, 0x1, PT ;  /* 0x000000010200780c */ /* 0x000fe20003f05270 */
[----:B------:R-:W-:Y:S01]  /*b170*/  ULDC UR5, c[0x0][0x648] ;  /* 0x0001920000057ab9 */ /* 0x000fe20000000800 */
[----:B------:R-:W-:Y:S01]  /*b180*/  LOP3.LUT R23, R23, UR17, RZ, 0xc0, !PT ;  /* 0x0000001117177c12 */ /* 0x000fe2000f8ec0ff */
[----:B--2---:R-:W-:Y:S01]  /*b190*/  IMAD.MOV R24, RZ, RZ, -R24 ;  /* 0x000000ffff187224 */ /* 0x004fe200078e0a18 */
[----:B------:R-:W-:Y:S01]  /*b1a0*/  SHF.R.U64 R4, R4, UR5, R5 ;  /* 0x0000000504047c19 */ /* 0x000fe20008001205 */
[----:B------:R-:W-:Y:S01]  /*b1b0*/  ULDC UR5, c[0x0][0x638] ;  /* 0x00018e0000057ab9 */ /* 0x000fe20000000800 */
[----:B------:R-:W-:Y:S01]  /*b1c0*/  LOP3.LUT R21, R21, UR4, RZ, 0xc0, !PT ;  /* 0x0000000415157c12 */ /* 0x000fe2000f8ec0ff */
[----:B------:R-:W-:Y:S01]  /*b1d0*/  ULDC UR6, c[0x0][0x610] ;  /* 0x0001840000067ab9 */ /* 0x000fe20000000800 */
[----:B------:R-:W-:Y:S02]  /*b1e0*/  IMAD.MOV.U32 R6, RZ, RZ, R14 ;  /* 0x000000ffff067224 */ /* 0x000fe400078e000e */
[----:B------:R-:W-:-:S02]  /*b1f0*/  IMAD.MOV R5, RZ, RZ, -R4 ;  /* 0x000000ffff057224 */ /* 0x000fc400078e0a04 */
[----:B------:R-:W-:Y:S02]  /*b200*/  IMAD R4, R4, UR18, R23 ;  /* 0x0000001204047c24 */ /* 0x000fe4000f8e0217 */
[----:B0-----:R-:W-:Y:S02]  /*b210*/  @P0 IMAD R15, R20, R24, R13 ;  /* 0x00000018140f0224 */ /* 0x001fe400078e020d */
[----:B------:R-:W-:Y:S01]  /*b220*/  IMAD R22, R5, UR5, R22 ;  /* 0x0000000505167c24 */ /* 0x000fe2000f8e0216 */
[----:B------:R-:W-:Y:S01]  /*b230*/  ULDC UR5, c[0x0][0x600] ;  /* 0x0001800000057ab9 */ /* 0x000fe20000000800 */
[----:B------:R-:W-:Y:S02]  /*b240*/  IMAD R15, R4, UR6, R15 ;  /* 0x00000006040f7c24 */ /* 0x000fe4000f8e020f */
[----:B------:R-:W-:Y:S02]  /*b250*/  IMAD R22, R22, UR5, R21 ;  /* 0x0000000516167c24 */ /* 0x000fe4000f8e0215 */
[----:B------:R-:W-:-:S03]  /*b260*/  IMAD.MOV.U32 R4, RZ, RZ, 0x1 ;  /* 0x00000001ff047424 */ /* 0x000fc600078e00ff */
[----:B------:R-:W-:Y:S02]  /*b270*/  SEL R7, R22, R15, !P0 ;  /* 0x0000000f16077207 */ /* 0x000fe40004000000 */
[----:B------:R-:W-:-:S07]  /*b280*/  SEL R13, R15, R22, !P0 ;  /* 0x000000160f0d7207 */ /* 0x000fce0004000000 */
.L_x_302:
[----:B------:R-:W-:Y:S05]  /*b290*/  BSYNC B1 ;  /* 0x0000000000017941 */ /* 0x000fea0003800000 */
.L_x_301:
[----:B------:R-:W-:-:S13]  /*b2a0*/  LOP3.LUT P0, RZ, R4, 0xff, RZ, 0xc0, !PT ;  /* 0x000000ff04ff7812 */ /* 0x000fda000780c0ff */
[----:B------:R-:W-:Y:S05]  /*b2b0*/  @P0 BRA `(.L_x_305) ;  /* 0xfffffff400340947 */ /* 0x000fea000383ffff */
[----:B------:R-:W-:Y:S05]  /*b2c0*/  BSYNC B0 ;  /* 0x0000000000007941 */ /* 0x000fea0003800000 */
.L_x_294:
[----:B------:R-:W-:-:S03]  /*b2d0*/  UMOV UR5, 0xffffffff ;  /* 0xffffffff00057882 */ /* 0x000fc60000000000 */
[----:B------:R-:W-:Y:S05]  /*b2e0*/  BRA.DIV UR5, `(.L_x_306) ;  /* 0x0000000605147947 */ /* 0x000fea000b800000 */
[----:B------:R-:W-:-:S13]  /*b2f0*/  ELECT P6, URZ, PT ;  /* 0x00000000003f782f */ /* 0x000fda00038c0000 */
.L_x_320:
[----:B------:R-:W-:Y:S04]  /*b300*/  BSSY B0, `(.L_x_307) ;  /* 0x000002b000007945 */ /* 0x000fe80003800000 */
[----:B------:R-:W-:Y:S05]  /*b310*/  @!P6 BRA `(.L_x_308) ;  /* 0x0000000000a4e947 */ /* 0x000fea0003800000 */
[----:B------:R-:W-:-:S04]  /*b320*/  LOP3.LUT R19, R19, 0x2, RZ, 0xfc, !PT ;  /* 0x0000000213137812 */ /* 0x000fc800078efcff */
[----:B------:R-:W-:-:S13]  /*b330*/  ISETP.NE.AND P0, PT, R19, 0x3, PT ;  /* 0x000000031300780c */ /* 0x000fda0003f05270 */
[----:B------:R-:W-:Y:S05]  /*b340*/  @!P0 BRA `(.L_x_309) ;  /* 0x0000000000048947 */ /* 0x000fea0003800000 */
[----:B------:R-:W-:Y:S01]  /*b350*/  BPT.TRAP 0x1 ;  /* 0x000000040000795c */ /* 0x000fe20000300000 */
.L_x_309:
[----:B------:R-:W0:Y:S01]  /*b360*/  S2R R5, SR_CgaCtaId ;  /* 0x0000000000057919 */ /* 0x000e220000008800 */
[----:B------:R-:W-:Y:S02]  /*b370*/  MOV R2, 0x400 ;  /* 0x0000040000027802 */ /* 0x000fe40000000f00 */
[----:B------:R-:W-:Y:S02]  /*b380*/  SHF.L.U32 R4, R0, 0x1f, RZ ;  /* 0x0000001f00047819 */ /* 0x000fe400000006ff */
[----:B0-----:R-:W-:-:S05]  /*b390*/  LEA R2, R5, R2, 0x18 ;  /* 0x0000000205027211 */ /* 0x001fca00078ec0ff */
[----:B------:R-:W-:-:S04]  /*b3a0*/  VIADD R2, R2, 0x20 ;  /* 0x0000002002027836 */ /* 0x000fc80000000000 */
[C---:B------:R-:W-:Y:S02]  /*b3b0*/  IMAD R7, R3.reuse, 0x8, R2 ;  /* 0x0000000803077824 */ /* 0x040fe400078e0202 */
[----:B------:R-:W-:Y:S02]  /*b3c0*/  VIADD R3, R3, 0x1 ;  /* 0x0000000103037836 */ /* 0x000fe40000000000 */
[----:B------:R-:W0:Y:S03]  /*b3d0*/  SYNCS.PHASECHK.TRANS64.TRYWAIT P0, [R7+URZ], R4 ;  /* 0x00000004070075a7 */ /* 0x000e26000800017f */
[----:B------:R-:W-:-:S04]  /*b3e0*/  ISETP.NE.AND P1, PT, R3, 0x4, PT ;  /* 0x000000040300780c */ /* 0x000fc80003f25270 */
[----:B------:R-:W-:Y:S02]  /*b3f0*/  SEL R5, RZ, 0x1, P1 ;  /* 0x00000001ff057807 */ /* 0x000fe40000800000 */
[----:B------:R-:W-:Y:S02]  /*b400*/  SEL R3, R3, RZ, P1 ;  /* 0x000000ff03037207 */ /* 0x000fe40000800000 */
[----:B------:R-:W-:-:S03]  /*b410*/  LOP3.LUT R6, R0, R5, RZ, 0x3c, !PT ;  /* 0x0000000500067212 */ /* 0x000fc600078e3cff */
[----:B------:R-:W-:Y:S01]  /*b420*/  IMAD R8, R3, 0x8, R2 ;  /* 0x0000000803087824 */ /* 0x000fe200078e0202 */
[----:B------:R-:W-:Y:S01]  /*b430*/  SHF.L.U32 R5, R6, 0x1f, RZ ;  /* 0x0000001f06057819 */ /* 0x000fe200000006ff */
[----:B0-----:R-:W-:Y:S06]  /*b440*/  @!P0 BRA `(.L_x_310) ;  /* 0x0000000000dc8947 */ /* 0x001fec0003800000 */
.L_x_321:
[----:B------:R-:W1:Y:S01]  /*b450*/  SYNCS.PHASECHK.TRANS64.TRYWAIT P0, [R8+URZ], R5 ;  /* 0x00000005080075a7 */ /* 0x000e62000800017f */
[----:B------:R-:W-:-:S05]  /*b460*/  VIADD R0, R3, 0x1 ;  /* 0x0000000103007836 */ /* 0x000fca0000000000 */
[----:B------:R-:W-:-:S04]  /*b470*/  ISETP.NE.AND P1, PT, R0, 0x4, PT ;  /* 0x000000040000780c */ /* 0x000fc80003f25270 */
[----:B------:R-:W-:Y:S02]  /*b480*/  SEL R3, RZ, 0x1, P1 ;  /* 0x00000001ff037807 */ /* 0x000fe40000800000 */
[----:B0-----:R-:W-:Y:S02]  /*b490*/  SEL R7, R0, RZ, P1 ;  /* 0x000000ff00077207 */ /* 0x001fe40000800000 */
[----:B------:R-:W-:-:S03]  /*b4a0*/  LOP3.LUT R9, R6, R3, RZ, 0x3c, !PT ;  /* 0x0000000306097212 */ /* 0x000fc600078e3cff */
[----:B------:R-:W-:Y:S01]  /*b4b0*/  IMAD R11, R7, 0x8, R2 ;  /* 0x00000008070b7824 */ /* 0x000fe200078e0202 */
[----:B------:R-:W-:Y:S01]  /*b4c0*/  SHF.L.U32 R6, R9, 0x1f, RZ ;  /* 0x0000001f09067819 */ /* 0x000fe200000006ff */
[----:B-1----:R-:W-:Y:S06]  /*b4d0*/  @!P0 BRA `(.L_x_311) ;  /* 0x0000000000cc8947 */ /* 0x002fec0003800000 */
.L_x_322:
[----:B------:R-:W1:Y:S01]  /*b4e0*/  SYNCS.PHASECHK.TRANS64.TRYWAIT P0, [R11+URZ], R6 ;  /* 0x000000060b0075a7 */ /* 0x000e62000800017f */
[----:B------:R-:W-:-:S05]  /*b4f0*/  VIADD R0, R7, 0x1 ;  /* 0x0000000107007836 */ /* 0x000fca0000000000 */
[----:B------:R-:W-:-:S04]  /*b500*/  ISETP.NE.AND P1, PT, R0, 0x4, PT ;  /* 0x000000040000780c */ /* 0x000fc80003f25270 */
[----:B------:R-:W-:Y:S02]  /*b510*/  SEL R4, RZ, 0x1, P1 ;  /* 0x00000001ff047807 */ /* 0x000fe40000800000 */
[----:B------:R-:W-:Y:S02]  /*b520*/  SEL R3, R0, RZ, P1 ;  /* 0x000000ff00037207 */ /* 0x000fe40000800000 */
[----:B------:R-:W-:Y:S01]  /*b530*/  LOP3.LUT R0, R9, R4, RZ, 0x3c, !PT ;  /* 0x0000000409007212 */ /* 0x000fe200078e3cff */
[----:B-1----:R-:W-:Y:S06]  /*b540*/  @!P0 BRA `(.L_x_312) ;  /* 0x0000000000c48947 */ /* 0x002fec0003800000 */
.L_x_323:
[----:B------:R-:W-:Y:S01]  /*b550*/  IMAD R3, R3, 0x8, R2 ;  /* 0x0000000803037824 */ /* 0x000fe200078e0202 */
[----:B------:R-:W-:-:S07]  /*b560*/  SHF.L.U32 R0, R0, 0x1f, RZ ;  /* 0x0000001f00007819 */ /* 0x000fce00000006ff */
.L_x_313:
[----:B--2---:R2:W3:Y:S02]  /*b570*/  SYNCS.PHASECHK.TRANS64.TRYWAIT P0, [R3+URZ], R0 ;  /* 0x00000000030075a7 */ /* 0x0044e4000800017f */
[----:B---3--:R-:W-:Y:S05]  /*b580*/  @!P0 NANOSLEEP.SYNCS 0x989680 ;  /* 0x009896800000895d */ /* 0x008fea0003900000 */
[----:B------:R-:W3:Y:S02]  /*b590*/  @!P0 SYNCS.PHASECHK.TRANS64 P0, [R3+URZ], R0 ;  /* 0x00000000030085a7 */ /* 0x000ee4000800007f */
[----:B---3--:R-:W-:Y:S05]  /*b5a0*/  @!P0 BRA `(.L_x_313) ;  /* 0xfffffffc00f08947 */ /* 0x008fea000383ffff */
.L_x_308:
[----:B------:R-:W-:Y:S05]  /*b5b0*/  BSYNC B0 ;  /* 0x0000000000007941 */ /* 0x000fea0003800000 */
.L_x_307:
[----:B------:R-:W-:Y:S05]  /*b5c0*/  EXIT ;  /* 0x000000000000794d */ /* 0x000fea0003800000 */
.L_x_21:
[----:B---3--:R3:W4:Y:S02]  /*b5d0*/  SYNCS.PHASECHK.TRANS64.TRYWAIT P1, [R3+URZ], R0 ;  /* 0x00000000030075a7 */ /* 0x008724000802017f */
[----:B----4-:R-:W-:Y:S05]  /*b5e0*/  @!P1 NANOSLEEP.SYNCS 0x989680 ;  /* 0x009896800000995d */ /* 0x010fea0003900000 */
[----:B------:R-:W4:Y:S02]  /*b5f0*/  @!P1 SYNCS.PHASECHK.TRANS64 P1, [R3+URZ], R0 ;  /* 0x00000000030095a7 */ /* 0x000f24000802007f */
[----:B----4-:R-:W-:Y:S05]  /*b600*/  @!P1 BRA `(.L_x_21) ;  /* 0xfffffffc00f09947 */ /* 0x010fea000383ffff */
[----:B------:R-:W-:Y:S05]  /*b610*/  BRA `(.L_x_20) ;  /* 0xffffff5c00a47947 */ /* 0x000fea000383ffff */
.L_x_26:
[----:B-1----:R1:W2:Y:S02]  /*b620*/  SYNCS.PHASECHK.TRANS64.TRYWAIT P1, [R5+URZ], R4 ;  /* 0x00000004050075a7 */ /* 0x0022a4000802017f */
[----:B--2---:R-:W-:Y:S05]  /*b630*/  @!P1 NANOSLEEP.SYNCS 0x989680 ;  /* 0x009896800000995d */ /* 0x004fea0003900000 */
[----:B------:R-:W2:Y:S02]  /*b640*/  @!P1 SYNCS.PHASECHK.TRANS64 P1, [R5+URZ], R4 ;  /* 0x00000004050095a7 */ /* 0x000ea4000802007f */
[----:B--2---:R-:W-:Y:S05]  /*b650*/  @!P1 BRA `(.L_x_26) ;  /* 0xfffffffc00f09947 */ /* 0x004fea000383ffff */
[----:B------:R-:W-:Y:S05]  /*b660*/  BRA `(.L_x_25) ;  /* 0xffffff6000587947 */ /* 0x000fea000383ffff */
.L_x_295:
[----:B------:R-:W-:Y:S01]  /*b670*/  BSSY B1, `(.L_x_314) ;  /* 0x0000006000017945 */ /* 0x000fe20003800000 */
[----:B------:R-:W-:-:S07]  /*b680*/  IMAD.MOV.U32 R15, RZ, RZ, -0x1 ;  /* 0xffffffffff0f7424 */ /* 0x000fce00078e00ff */
[----:B------:R-:W-:Y:S05]  /*b690*/  WARPSYNC.COLLECTIVE R15, `(.L_x_315) ;  /* 0x000000000f0c7348 */ /* 0x000fea0003c00000 */
[----:B------:R-:W-:Y:S02]  /*b6a0*/  ELECT P6, UR62, PT ;  /* 0x00000000003e782f */ /* 0x000fe400038c0000 */
[----:B------:R-:W-:Y:S01]  /*b6b0*/  MOV R14, UR62 ;  /* 0x0000003e000e7c02 */ /* 0x000fe20008000f00 */
[----:B------:R-:W-:Y:S10]  /*b6c0*/  ENDCOLLECTIVE ;  /* 0x000000000000791b */ /* 0x000ff40003800000 */
.L_x_315:
[----:B------:R-:W-:Y:S05]  /*b6d0*/  BSYNC B1 ;  /* 0x0000000000017941 */ /* 0x000fea0003800000 */
.L_x_314:
[----:B------:R-:W-:Y:S05]  /*b6e0*/  BRA `(.L_x_316) ;  /* 0xfffffff000347947 */ /* 0x000fea000383ffff */
.L_x_298:
[----:B0-----:R0:W1:Y:S02]  /*b6f0*/  SYNCS.PHASECHK.TRANS64.TRYWAIT P0, [R22+URZ+0x20], R13 ;  /* 0x0000200d160075a7 */ /* 0x001064000800017f */
[----:B-1----:R-:W-:Y:S05]  /*b700*/  @!P0 NANOSLEEP.SYNCS 0x989680 ;  /* 0x009896800000895d */ /* 0x002fea0003900000 */
[----:B------:R-:W1:Y:S02]  /*b710*/  @!P0 SYNCS.PHASECHK.TRANS64 P0, [R22+URZ+0x20], R13 ;  /* 0x0000200d160085a7 */ /* 0x000e64000800007f */
[----:B-1----:R-:W-:Y:S05]  /*b720*/  @!P0 BRA `(.L_x_298) ;  /* 0xfffffffc00f08947 */ /* 0x002fea000383ffff */
[----:B------:R-:W-:Y:S05]  /*b730*/  BRA `(.L_x_317) ;  /* 0xfffffff000747947 */ /* 0x000fea000383ffff */
.L_x_306:
[----:B------:R-:W-:Y:S01]  /*b740*/  BSSY B0, `(.L_x_318) ;  /* 0x0000006000007945 */ /* 0x000fe20003800000 */
[----:B------:R-:W-:-:S07]  /*b750*/  IMAD.MOV.U32 R15, RZ, RZ, -0x1 ;  /* 0xffffffffff0f7424 */ /* 0x000fce00078e00ff */
[----:B------:R-:W-:Y:S05]  /*b760*/  WARPSYNC.COLLECTIVE R15, `(.L_x_319) ;  /* 0x000000000f0c7348 */ /* 0x000fea0003c00000 */
[----:B------:R-:W-:Y:S02]  /*b770*/  ELECT P6, UR62, PT ;  /* 0x00000000003e782f */ /* 0x000fe400038c0000 */
[----:B------:R-:W-:Y:S01]  /*b780*/  MOV R14, UR62 ;  /* 0x0000003e000e7c02 */ /* 0x000fe20008000f00 */
[----:B------:R-:W-:Y:S10]  /*b790*/  ENDCOLLECTIVE ;  /* 0x000000000000791b */ /* 0x000ff40003800000 */
.L_x_319:
[----:B------:R-:W-:Y:S05]  /*b7a0*/  BSYNC B0 ;  /* 0x0000000000007941 */ /* 0x000fea0003800000 */
.L_x_318:
[----:B------:R-:W-:Y:S05]  /*b7b0*/  BRA `(.L_x_320) ;  /* 0xfffffff800d07947 */ /* 0x000fea000383ffff */
.L_x_310:
[----:B0-----:R0:W1:Y:S02]  /*b7c0*/  SYNCS.PHASECHK.TRANS64.TRYWAIT P0, [R7+URZ], R4 ;  /* 0x00000004070075a7 */ /* 0x001064000800017f */
[----:B-1----:R-:W-:Y:S05]  /*b7d0*/  @!P0 NANOSLEEP.SYNCS 0x989680 ;  /* 0x009896800000895d */ /* 0x002fea0003900000 */
[----:B------:R-:W1:Y:S02]  /*b7e0*/  @!P0 SYNCS.PHASECHK.TRANS64 P0, [R7+URZ], R4 ;  /* 0x00000004070085a7 */ /* 0x000e64000800007f */
[----:B-1----:R-:W-:Y:S05]  /*b7f0*/  @!P0 BRA `(.L_x_310) ;  /* 0xfffffffc00f08947 */ /* 0x002fea000383ffff */
[----:B------:R-:W-:Y:S05]  /*b800*/  BRA `(.L_x_321) ;  /* 0xfffffffc00107947 */ /* 0x000fea000383ffff */
.L_x_311:
[----:B0-----:R0:W1:Y:S02]  /*b810*/  SYNCS.PHASECHK.TRANS64.TRYWAIT P0, [R8+URZ], R5 ;  /* 0x00000005080075a7 */ /* 0x001064000800017f */
[----:B-1----:R-:W-:Y:S05]  /*b820*/  @!P0 NANOSLEEP.SYNCS 0x989680 ;  /* 0x009896800000895d */ /* 0x002fea0003900000 */
[----:B------:R-:W1:Y:S02]  /*b830*/  @!P0 SYNCS.PHASECHK.TRANS64 P0, [R8+URZ], R5 ;  /* 0x00000005080085a7 */ /* 0x000e64000800007f */
[----:B-1----:R-:W-:Y:S05]  /*b840*/  @!P0 BRA `(.L_x_311) ;  /* 0xfffffffc00f08947 */ /* 0x002fea000383ffff */
[----:B------:R-:W-:Y:S05]  /*b850*/  BRA `(.L_x_322) ;  /* 0xfffffffc00207947 */ /* 0x000fea000383ffff */
.L_x_312:
[----:B-1----:R1:W2:Y:S02]  /*b860*/  SYNCS.PHASECHK.TRANS64.TRYWAIT P0, [R11+URZ], R6 ;  /* 0x000000060b0075a7 */ /* 0x0022a4000800017f */
[----:B--2---:R-:W-:Y:S05]  /*b870*/  @!P0 NANOSLEEP.SYNCS 0x989680 ;  /* 0x009896800000895d */ /* 0x004fea0003900000 */
[----:B------:R-:W2:Y:S02]  /*b880*/  @!P0 SYNCS.PHASECHK.TRANS64 P0, [R11+URZ], R6 ;  /* 0x000000060b0085a7 */ /* 0x000ea4000800007f */
[----:B--2---:R-:W-:Y:S05]  /*b890*/  @!P0 BRA `(.L_x_312) ;  /* 0xfffffffc00f08947 */ /* 0x004fea000383ffff */
[----:B------:R-:W-:Y:S05]  /*b8a0*/  BRA `(.L_x_323) ;  /* 0xfffffffc00287947 */ /* 0x000fea000383ffff */
.L_x_324:
[----:B------:R-:W-:-:S00]  /*b8b0*/  BRA `(.L_x_324) ;  /* 0xfffffffc00fc7947 */ /* 0x000fc0000383ffff */
[----:B------:R-:W-:-:S00]  /*b8c0*/  NOP ;  /* 0x0000000000007918 */ /* 0x000fc00000000000 */
        /* <DEDUP_REMOVED lines=11> */
.L_x_325:


//--------------------- .nv.global.init           --------------------------
	.section	.nv.global.init,"aw",@progbits
.nv.global.init:
	.type		$str$22,@object
	.size		$str$22,($str$23 - $str$22)
$str$22:
        /*0000*/ 	.byte	0x6b, 0x5f, 0x74, 0x69, 0x6c, 0x65, 0x5f, 0x63, 0x6f, 0x75, 0x6e, 0x74, 0x20, 0x3e, 0x3d, 0x20
        /*0010*/ 	.byte	0x31, 0x00
	.type		$str$23,@object
	.size		$str$23,(__unnamed_1 - $str$23)
$str$23:
        /*0012*/ 	.byte	0x2f, 0x74, 0x6d, 0x70, 0x2f, 0x63, 0x75, 0x74, 0x6c, 0x61, 0x73, 0x73, 0x5f, 0x73, 0x77, 0x65
        /*0022*/ 	.byte	0x65, 0x70, 0x5f, 0x73, 0x72, 0x63, 0x2f, 0x69, 0x6e, 0x63, 0x6c, 0x75, 0x64, 0x65, 0x2f, 0x63
        /*0032*/ 	.byte	0x75, 0x74, 0x6c, 0x61, 0x73, 0x73, 0x2f, 0x67, 0x65, 0x6d, 0x6d, 0x2f, 0x63, 0x6f, 0x6c, 0x6c
        /*0042*/ 	.byte	0x65, 0x63, 0x74, 0x69, 0x76, 0x65, 0x2f, 0x73, 0x6d, 0x39, 0x30, 0x5f, 0x6d, 0x6d, 0x61, 0x5f
        /*0052*/ 	.byte	0x74, 0x6d, 0x61, 0x5f, 0x67, 0x6d, 0x6d, 0x61, 0x5f, 0x73, 0x73, 0x5f, 0x77, 0x61, 0x72, 0x70
        /*0062*/ 	.byte	0x73, 0x70, 0x65, 0x63, 0x69, 0x61, 0x6c, 0x69, 0x7a, 0x65, 0x64, 0x2e, 0x68, 0x70, 0x70, 0x00
	.type		__unnamed_1,@object
	.size		__unnamed_1,(.L_0 - __unnamed_1)
__unnamed_1:
        /*0072*/ 	.byte	0x76, 0x6f, 0x69, 0x64, 0x20, 0x63, 0x75, 0x74, 0x6c, 0x61, 0x73, 0x73, 0x3a, 0x3a, 0x67, 0x65
        /* <DEDUP_REMOVED lines=181> */
.L_0:


//--------------------- .nv.shared._ZN7cutlass13device_kernelINS_4gemm6kernel13GemmUniversalIN4cute5tupleIJiiiiEEENS1_10collective13CollectiveMmaINS1_34MainloopSm90TmaGmmaWarpSpecializedILi4ENS5_IJNS4_1CILi1EEENSA_ILi2EEESB_EEENS1_35KernelTmaWarpSpecializedCooperativeEEENS5_IJNSA_ILi128EEENSA_ILi256EEENSA_ILi32EEEEEENS_10bfloat16_tENS5_IJlSB_lEEESK_SL_NS4_8TiledMMAINS4_8MMA_AtomIJNS4_4SM904GMMA28MMA_64x256x16_F32BF16BF16_SSILNSP_5MajorE0ELSR_0ELNSP_7ScaleInE1ELSS_1EEEEEENS4_6LayoutINS5_IJSC_SB_SB_EEENS5_IJSB_NSA_ILi0EEESX_EEEEENS5_IJNS4_10UnderscoreES10_S10_EEEEENS4_23SM90_TMA_LOAD_MULTICASTENS4_14ComposedLayoutINS4_7SwizzleILi2ELi4ELi3EEENS4_18smem_ptr_flag_bitsILi16EEENSV_INS5_IJNSA_ILi8EEESI_EEENS5_IJSI_SB_EEEEEEEvNS4_8identityENS4_13SM90_TMA_LOADES1D_vS1E_EENS_8epilogue10collective6detail29Sm90TmaWarpSpecializedAdapterINS1I_15DefaultEpilogueISK_SL_SL_NS1H_6thread17LinearCombinationISK_Li1EffLNS1M_9ScaleType4KindE0ELNS_15FloatRoundStyleE2ESK_EENS1_15EpilogueDefaultEEEEEvvEEEEvNT_6ParamsE --------------------------
	.section	.nv.shared._ZN7cutlass13device_kernelINS_4gemm6kernel13GemmUniversalIN4cute5tupleIJiiiiEEENS1_10collective13CollectiveMmaINS1_34MainloopSm90TmaGmmaWarpSpecializedILi4ENS5_IJNS4_1CILi1EEENSA_ILi2EEESB_EEENS1_35KernelTmaWarpSpecializedCooperativeEEENS5_IJNSA_ILi128EEENSA_ILi256EEENSA_ILi32EEEEEENS_10bfloat16_tENS5_IJlSB_lEEESK_SL_NS4_8TiledMMAINS4_8MMA_AtomIJNS4_4SM904GMMA28MMA_64x256x16_F32BF16BF16_SSILNSP_5MajorE0ELSR_0ELNSP_7ScaleInE1ELSS_1EEEEEENS4_6LayoutINS5_IJSC_SB_SB_EEENS5_IJSB_NSA_ILi0EEESX_EEEEENS5_IJNS4_10UnderscoreES10_S10_EEEEENS4_23SM90_TMA_LOAD_MULTICASTENS4_14ComposedLayoutINS4_7SwizzleILi2ELi4ELi3EEENS4_18smem_ptr_flag_bitsILi16EEENSV_INS5_IJNSA_ILi8EEESI_EEENS5_IJSI_SB_EEEEEEEvNS4_8identityENS4_13SM90_TMA_LOADES1D_vS1E_EENS_8epilogue10collective6detail29Sm90TmaWarpSpecializedAdapterINS1I_15DefaultEpilogueISK_SL_SL_NS1H_6thread17LinearCombinationISK_Li1EffLNS1M_9ScaleType4KindE0ELNS_15FloatRoundStyleE2ESK_EENS1_15EpilogueDefaultEEEEEvvEEEEvNT_6ParamsE,"aw",@nobits
	.sectionflags	@""
	.align	16
	.zero		1024


//--------------------- .nv.shared.reserved.0     --------------------------
	.section	.nv.shared.reserved.0,"aw",@nobits
	.weak		__nv_reservedSMEM_offset_0_alias
	.size		__nv_reservedSMEM_offset_0_alias, 0, 0
	.other		__nv_reservedSMEM_offset_0_alias,@"STO_CUDA_RESERVED_SHARED STV_DEFAULT"
__nv_reservedSMEM_offset_0_alias:
	.zero		0


//--------------------- .nv.global                --------------------------
	.section	.nv.global,"aw",@nobits
.nv.global:
	.type		_ZN39_INTERNAL_509d2ede_4_k_cu_168f54df_31134cute1_E,@object
	.size		_ZN39_INTERNAL_509d2ede_4_k_cu_168f54df_31134cute1_E,(_ZN39_INTERNAL_509d2ede_4_k_cu_168f54df_31134cuda3std3__45__cpo6cbeginE - _ZN39_INTERNAL_509d2ede_4_k_cu_168f54df_31134cute1_E)
_ZN39_INTERNAL_509d2ede_4_k_cu_168f54df_31134cute1_E:
	.zero		1
	.type		_ZN39_INTERNAL_509d2ede_4_k_cu_168f54df_31134cuda3std3__45__cpo6cbeginE,@object
	.size		_ZN39_INTERNAL_509d2ede_4_k_cu_168f54df_31134cuda3std3__45__cpo6cbeginE,(_ZN39_INTERNAL_509d2ede_4_k_cu_168f54df_31134cuda3std3__48in_placeE - _ZN39_INTERNAL_509d2ede_4_k_cu_168f54df_31134cuda3std3__45__cpo6cbeginE)
_ZN39_INTERNAL_509d2ede_4_k_cu_168f54df_31134cuda3std3__45__cpo6cbeginE:
	.zero		1
	.type		_ZN39_INTERNAL_509d2ede_4_k_cu_168f54df_31134cuda3std3__48in_placeE,@object
	.size		_ZN39_INTERNAL_509d2ede_4_k_cu_168f54df_31134cuda3std3__48in_placeE,(_ZN39_INTERNAL_509d2ede_4_k_cu_168f54df_31134cuda3std6ranges3__45__cpo9iter_moveE - _ZN39_INTERNAL_509d2ede_4_k_cu_168f54df_31134cuda3std3__48in_placeE)
_ZN39_INTERNAL_509d2ede_4_k_cu_168f54df_31134cuda3std3__48in_placeE:
	.zero		1
	.type		_ZN39_INTERNAL_509d2ede_4_k_cu_168f54df_31134cuda3std6ranges3__45__cpo9iter_moveE,@object
	.size		_ZN39_INTERNAL_509d2ede_4_k_cu_168f54df_31134cuda3std6ranges3__45__cpo9iter_moveE,(_ZN39_INTERNAL_509d2ede_4_k_cu_168f54df_31134cuda3std3__45__cpo5beginE - _ZN39_INTERNAL_509d2ede_4_k_cu_168f54df_31134cuda3std6ranges3__45__cpo9iter_moveE)
_ZN39_INTERNAL_509d2ede_4_k_cu_168f54df_31134cuda3std6ranges3__45__cpo9iter_moveE:
	.zero		1
	.type		_ZN39_INTERNAL_509d2ede_4_k_cu_168f54df_31134cuda3std3__45__cpo5beginE,@object
	.size		_ZN39_INTERNAL_509d2ede_4_k_cu_168f54df_31134cuda3std3__45__cpo5beginE,(_ZN39_INTERNAL_509d2ede_4_k_cu_168f54df_31134cuda3std3__441_GLOBAL__N__509d2ede_4_k_cu_168f54df_31136ignoreE - _ZN39_INTERNAL_509d2ede_4_k_cu_168f54df_31134cuda3std3__45__cpo5beginE)
_ZN39_INTERNAL_509d2ede_4_k_cu_168f54df_31134cuda3std3__45__cpo5beginE:
	.zero		1
	.type		_ZN39_INTERNAL_509d2ede_4_k_cu_168f54df_31134cuda3std3__441_GLOBAL__N__509d2ede_4_k_cu_168f54df_31136ignoreE,@object
	.size		_ZN39_INTERNAL_509d2ede_4_k_cu_168f54df_31134cuda3std3__441_GLOBAL__N__509d2ede_4_k_cu_168f54df_31136ignoreE,(_ZN39_INTERNAL_509d2ede_4_k_cu_168f54df_31134cute7productE - _ZN39_INTERNAL_509d2ede_4_k_cu_168f54df_31134cuda3std3__441_GLOBAL__N__509d2ede_4_k_cu_168f54df_31136ignoreE)
_ZN39_INTERNAL_509d2ede_4_k_cu_168f54df_31134cuda3std3__441_GLOBAL__N__509d2ede_4_k_cu_168f54df_31136ignoreE:
	.zero		1
	.type		_ZN39_INTERNAL_509d2ede_4_k_cu_168f54df_31134cute7productE,@object
	.size		_ZN39_INTERNAL_509d2ede_4_k_cu_168f54df_31134cute7productE,(_ZN39_INTERNAL_509d2ede_4_k_cu_168f54df_31134cuda3std3__45__cpo3endE - _ZN39_INTERNAL_509d2ede_4_k_cu_168f54df_31134cute7productE)
_ZN39_INTERNAL_509d2ede_4_k_cu_168f54df_31134cute7productE:
	.zero		1
	.type		_ZN39_INTERNAL_509d2ede_4_k_cu_168f54df_31134cuda3std3__45__cpo3endE,@object
	.size		_ZN39_INTERNAL_509d2ede_4_k_cu_168f54df_31134cuda3std3__45__cpo3endE,(_ZN39_INTERNAL_509d2ede_4_k_cu_168f54df_31134cuda3std3__419piecewise_constructE - _ZN39_INTERNAL_509d2ede_4_k_cu_168f54df_31134cuda3std3__45__cpo3endE)
_ZN39_INTERNAL_509d2ede_4_k_cu_168f54df_31134cuda3std3__45__cpo3endE:
	.zero		1
	.type		_ZN39_INTERNAL_509d2ede_4_k_cu_168f54df_31134cuda3std3__419piecewise_constructE,@object
	.size		_ZN39_INTERNAL_509d2ede_4_k_cu_168f54df_31134cuda3std3__419piecewise_constructE,(_ZN39_INTERNAL_509d2ede_4_k_cu_168f54df_31134cuda3std3__45__cpo4cendE - _ZN39_INTERNAL_509d2ede_4_k_cu_168f54df_31134cuda3std3__419piecewise_constructE)
_ZN39_INTERNAL_509d2ede_4_k_cu_168f54df_31134cuda3std3__419piecewise_constructE:
	.zero		1
	.type		_ZN39_INTERNAL_509d2ede_4_k_cu_168f54df_31134cuda3std3__45__cpo4cendE,@object
	.size		_ZN39_INTERNAL_509d2ede_4_k_cu_168f54df_31134cuda3std3__45__cpo4cendE,(_ZN39_INTERNAL_509d2ede_4_k_cu_168f54df_31134cuda3std6ranges3__45__cpo4swapE - _ZN39_INTERNAL_509d2ede_4_k_cu_168f54df_31134cuda3std3__45__cpo4cendE)
_ZN39_INTERNAL_509d2ede_4_k_cu_168f54df_31134cuda3std3__45__cpo4cendE:
	.zero		1
	.type		_ZN39_INTERNAL_509d2ede_4_k_cu_168f54df_31134cuda3std6ranges3__45__cpo4swapE,@object
	.size		_ZN39_INTERNAL_509d2ede_4_k_cu_168f54df_31134cuda3std6ranges3__45__cpo4swapE,(.L_8 - _ZN39_INTERNAL_509d2ede_4_k_cu_168f54df_31134cuda3std6ranges3__45__cpo4swapE)
_ZN39_INTERNAL_509d2ede_4_k_cu_168f54df_31134cuda3std6ranges3__45__cpo4swapE:
	.zero		1
.L_8:


//--------------------- .nv.constant0._ZN7cutlass13device_kernelINS_4gemm6kernel13GemmUniversalIN4cute5tupleIJiiiiEEENS1_10collective13CollectiveMmaINS1_34MainloopSm90TmaGmmaWarpSpecializedILi4ENS5_IJNS4_1CILi1EEENSA_ILi2EEESB_EEENS1_35KernelTmaWarpSpecializedCooperativeEEENS5_IJNSA_ILi128EEENSA_ILi256EEENSA_ILi32EEEEEENS_10bfloat16_tENS5_IJlSB_lEEESK_SL_NS4_8TiledMMAINS4_8MMA_AtomIJNS4_4SM904GMMA28MMA_64x256x16_F32BF16BF16_SSILNSP_5MajorE0ELSR_0ELNSP_7ScaleInE1ELSS_1EEEEEENS4_6LayoutINS5_IJSC_SB_SB_EEENS5_IJSB_NSA_ILi0EEESX_EEEEENS5_IJNS4_10UnderscoreES10_S10_EEEEENS4_23SM90_TMA_LOAD_MULTICASTENS4_14ComposedLayoutINS4_7SwizzleILi2ELi4ELi3EEENS4_18smem_ptr_flag_bitsILi16EEENSV_INS5_IJNSA_ILi8EEESI_EEENS5_IJSI_SB_EEEEEEEvNS4_8identityENS4_13SM90_TMA_LOADES1D_vS1E_EENS_8epilogue10collective6detail29Sm90TmaWarpSpecializedAdapterINS1I_15DefaultEpilogueISK_SL_SL_NS1H_6thread17LinearCombinationISK_Li1EffLNS1M_9ScaleType4KindE0ELNS_15FloatRoundStyleE2ESK_EENS1_15EpilogueDefaultEEEEEvvEEEEvNT_6ParamsE --------------------------
	.section	.nv.constant0._ZN7cutlass13device_kernelINS_4gemm6kernel13GemmUniversalIN4cute5tupleIJiiiiEEENS1_10collective13CollectiveMmaINS1_34MainloopSm90TmaGmmaWarpSpecializedILi4ENS5_IJNS4_1CILi1EEENSA_ILi2EEESB_EEENS1_35KernelTmaWarpSpecializedCooperativeEEENS5_IJNSA_ILi128EEENSA_ILi256EEENSA_ILi32EEEEEENS_10bfloat16_tENS5_IJlSB_lEEESK_SL_NS4_8TiledMMAINS4_8MMA_AtomIJNS4_4SM904GMMA28MMA_64x256x16_F32BF16BF16_SSILNSP_5MajorE0ELSR_0ELNSP_7ScaleInE1ELSS_1EEEEEENS4_6LayoutINS5_IJSC_SB_SB_EEENS5_IJSB_NSA_ILi0EEESX_EEEEENS5_IJNS4_10UnderscoreES10_S10_EEEEENS4_23SM90_TMA_LOAD_MULTICASTENS4_14ComposedLayoutINS4_7SwizzleILi2ELi4ELi3EEENS4_18smem_ptr_flag_bitsILi16EEENSV_INS5_IJNSA_ILi8EEESI_EEENS5_IJSI_SB_EEEEEEEvNS4_8identityENS4_13SM90_TMA_LOADES1D_vS1E_EENS_8epilogue10collective6detail29Sm90TmaWarpSpecializedAdapterINS1I_15DefaultEpilogueISK_SL_SL_NS1H_6thread17LinearCombinationISK_Li1EffLNS1M_9ScaleType4KindE0ELNS_15FloatRoundStyleE2ESK_EENS1_15EpilogueDefaultEEEEEvvEEEEvNT_6ParamsE,"a",@progbits
	.sectionflags	@""
	.align	4
.nv.constant0._ZN7cutlass13device_kernelINS_4gemm6kernel13GemmUniversalIN4cute5tupleIJiiiiEEENS1_10collective13CollectiveMmaINS1_34MainloopSm90TmaGmmaWarpSpecializedILi4ENS5_IJNS4_1CILi1EEENSA_ILi2EEESB_EEENS1_35KernelTmaWarpSpecializedCooperativeEEENS5_IJNSA_ILi128EEENSA_ILi256EEENSA_ILi32EEEEEENS_10bfloat16_tENS5_IJlSB_lEEESK_SL_NS4_8TiledMMAINS4_8MMA_AtomIJNS4_4SM904GMMA28MMA_64x256x16_F32BF16BF16_SSILNSP_5MajorE0ELSR_0ELNSP_7ScaleInE1ELSS_1EEEEEENS4_6LayoutINS5_IJSC_SB_SB_EEENS5_IJSB_NSA_ILi0EEESX_EEEEENS5_IJNS4_10UnderscoreES10_S10_EEEEENS4_23SM90_TMA_LOAD_MULTICASTENS4_14ComposedLayoutINS4_7SwizzleILi2ELi4ELi3EEENS4_18smem_ptr_flag_bitsILi16EEENSV_INS5_IJNSA_ILi8EEESI_EEENS5_IJSI_SB_EEEEEEEvNS4_8identityENS4_13SM90_TMA_LOADES1D_vS1E_EENS_8epilogue10collective6detail29Sm90TmaWarpSpecializedAdapterINS1I_15DefaultEpilogueISK_SL_SL_NS1H_6thread17LinearCombinationISK_Li1EffLNS1M_9ScaleType4KindE0ELNS_15FloatRoundStyleE2ESK_EENS1_15EpilogueDefaultEEEEEvvEEEEvNT_6ParamsE:
	.zero		1664


//--------------------- SYMBOLS --------------------------

	.type		.nv.reservedSmem.offset0,@object
	.size		.nv.reservedSmem.offset0,0x4
	.type		__assertfail,@function
